// auto-generated by cutlass_sweep.gemm — config: {"arch": "sm_90", "cluster_m": 2, "cluster_n": 4, "dtype": "fp16", "dtype_b": "fp16", "layout": "nn", "stages": 7, "tile_k": 64, "tile_m": 128, "tile_n": 128}
#include "cutlass/cutlass.h"
#include "cutlass/gemm/collective/collective_builder.hpp"
#include "cutlass/gemm/device/gemm_universal_adapter.h"
#include "cutlass/gemm/kernel/gemm_universal.hpp"
#include "cutlass/epilogue/collective/collective_builder.hpp"

using ElemA = cutlass::half_t;
using ElemB = cutlass::half_t;
using ElemCD = cutlass::half_t;
using Acc  = float;
using TileShape    = cute::Shape<cute::_128, cute::_128, cute::_64>;
using ClusterShape = cute::Shape<cute::_2, cute::_4, cute::_1>;

using CollectiveEpilogue = typename cutlass::epilogue::collective::CollectiveBuilder<
    cutlass::arch::Sm90, cutlass::arch::OpClassTensorOp,
    TileShape, ClusterShape,
    cutlass::epilogue::collective::EpilogueTileAuto,
    Acc, Acc,
    ElemCD, cutlass::layout::RowMajor, 128 / cutlass::sizeof_bits<ElemCD>::value,
    ElemCD, cutlass::layout::RowMajor, 128 / cutlass::sizeof_bits<ElemCD>::value,
    cutlass::epilogue::collective::EpilogueScheduleAuto
  >::CollectiveOp;

using CollectiveMainloop = typename cutlass::gemm::collective::CollectiveBuilder<
    cutlass::arch::Sm90, cutlass::arch::OpClassTensorOp,
    ElemA, cutlass::layout::RowMajor, 128 / cutlass::sizeof_bits<ElemA>::value,
    ElemB, cutlass::layout::RowMajor, 128 / cutlass::sizeof_bits<ElemB>::value,
    Acc,
    TileShape, ClusterShape,
    cutlass::gemm::collective::StageCount<7>,
    cutlass::gemm::collective::KernelScheduleAuto
  >::CollectiveOp;

using GemmKernel = cutlass::gemm::kernel::GemmUniversal<
    cute::Shape<int,int,int,int>,
    CollectiveMainloop,
    CollectiveEpilogue
>;
using Gemm = cutlass::gemm::device::GemmUniversalAdapter<GemmKernel>;

// Force the device kernel symbol into the cubin without needing a host main.
auto* _anchor = &cutlass::device_kernel<GemmKernel>;


// ===== COMPILED SASS (sm_90a) =====

	.target	sm_90a

	.elftype	@"ET_EXEC"


//--------------------- .note.nv.tkinfo           --------------------------
	.section	.note.nv.tkinfo,"",@"SHT_NOTE"
	.sectionflags	@"SHF_NOTE_NV_TKINFO"
	.tkinfo
        /*0018*/ 	.word	0x00000002
        /*0030*/ 	.string	""
        /*0030*/ 	.string	"ptxas"
        /*0030*/ 	.string	"Cuda compilation tools, release 13.0, V13.0.88"
        /*0030*/ 	.string	"Build cuda_13.0.r13.0/compiler.36424714_0"
        /*0030*/ 	.string	"-arch sm_90a -m 64 "



//--------------------- .note.nv.cuinfo           --------------------------
	.section	.note.nv.cuinfo,"",@"SHT_NOTE"
	.sectionflags	@"SHF_NOTE_NV_CUINFO"
        /*0018*/ 	.short	0x0002
        /*001a*/ 	.short	0x005a
        /*001c*/ 	.short	0x0082
	.zero		2


//--------------------- .nv.info                  --------------------------
	.section	.nv.info,"",@"SHT_CUDA_INFO"
	.align	4


	//----- nvinfo : EIATTR_REGCOUNT
	.align		4
        /*0000*/ 	.byte	0x04, 0x2f
        /*0002*/ 	.short	(.L_15 - .L_14)
	.align		4
.L_14:
        /*0004*/ 	.word	index@(_ZN7cutlass13device_kernelINS_4gemm6kernel13GemmUniversalIN4cute5tupleIJiiiiEEENS1_10collective13CollectiveMmaINS1_34MainloopSm90TmaGmmaWarpSpecializedILi7ENS5_IJNS4_1CILi2EEENSA_ILi4EEENSA_ILi1EEEEEENS1_35KernelTmaWarpSpecializedCooperativeEEENS5_IJNSA_ILi128EEESH_NSA_ILi64EEEEEENS_6half_tENS5_IJlSD_lEEESK_NS5_IJSD_llEEENS4_8TiledMMAINS4_8MMA_AtomIJNS4_4SM904GMMA26MMA_64x128x16_F32F16F16_SSILNSQ_5MajorE0ELSS_1ELNSQ_7ScaleInE1ELST_1EEEEEENS4_6LayoutINS5_IJSB_SD_SD_EEENS5_IJSD_NSA_ILi0EEESY_EEEEENS5_IJNS4_10UnderscoreES11_S11_EEEEENS4_23SM90_TMA_LOAD_MULTICASTENS4_14ComposedLayoutINS4_7SwizzleILi3ELi4ELi3EEENS4_18smem_ptr_flag_bitsILi16EEENSW_INS5_IJNSA_ILi8EEESI_EEENS5_IJSI_SD_EEEEEEEvNS4_8identityES14_NS15_IS17_S19_NSW_INS5_IJSI_S1A_EEENS5_IJSD_SI_EEEEEEEvS1F_EENS_8epilogue10collective6detail29Sm90TmaWarpSpecializedAdapterINS1M_15DefaultEpilogueISK_SL_SL_NS1L_6thread17LinearCombinationISK_Li1EffLNS1Q_9ScaleType4KindE0ELNS_15FloatRoundStyleE2ESK_EENS1_15EpilogueDefaultEEEEEvvEEEEvNT_6ParamsE)
        /*0008*/ 	.word	0x000000a8


	//----- nvinfo : EIATTR_FRAME_SIZE
	.align		4
.L_15:
        /*000c*/ 	.byte	0x04, 0x11
        /*000e*/ 	.short	(.L_17 - .L_16)
	.align		4
.L_16:
        /*0010*/ 	.word	index@(_ZN7cutlass13device_kernelINS_4gemm6kernel13GemmUniversalIN4cute5tupleIJiiiiEEENS1_10collective13CollectiveMmaINS1_34MainloopSm90TmaGmmaWarpSpecializedILi7ENS5_IJNS4_1CILi2EEENSA_ILi4EEENSA_ILi1EEEEEENS1_35KernelTmaWarpSpecializedCooperativeEEENS5_IJNSA_ILi128EEESH_NSA_ILi64EEEEEENS_6half_tENS5_IJlSD_lEEESK_NS5_IJSD_llEEENS4_8TiledMMAINS4_8MMA_AtomIJNS4_4SM904GMMA26MMA_64x128x16_F32F16F16_SSILNSQ_5MajorE0ELSS_1ELNSQ_7ScaleInE1ELST_1EEEEEENS4_6LayoutINS5_IJSB_SD_SD_EEENS5_IJSD_NSA_ILi0EEESY_EEEEENS5_IJNS4_10UnderscoreES11_S11_EEEEENS4_23SM90_TMA_LOAD_MULTICASTENS4_14ComposedLayoutINS4_7SwizzleILi3ELi4ELi3EEENS4_18smem_ptr_flag_bitsILi16EEENSW_INS5_IJNSA_ILi8EEESI_EEENS5_IJSI_SD_EEEEEEEvNS4_8identityES14_NS15_IS17_S19_NSW_INS5_IJSI_S1A_EEENS5_IJSD_SI_EEEEEEEvS1F_EENS_8epilogue10collective6detail29Sm90TmaWarpSpecializedAdapterINS1M_15DefaultEpilogueISK_SL_SL_NS1L_6thread17LinearCombinationISK_Li1EffLNS1Q_9ScaleType4KindE0ELNS_15FloatRoundStyleE2ESK_EENS1_15EpilogueDefaultEEEEEvvEEEEvNT_6ParamsE)
        /*0014*/ 	.word	0x00000000


	//----- nvinfo : EIATTR_MIN_STACK_SIZE
	.align		4
.L_17:
        /*0018*/ 	.byte	0x04, 0x12
        /*001a*/ 	.short	(.L_19 - .L_18)
	.align		4
.L_18:
        /*001c*/ 	.word	index@(_ZN7cutlass13device_kernelINS_4gemm6kernel13GemmUniversalIN4cute5tupleIJiiiiEEENS1_10collective13CollectiveMmaINS1_34MainloopSm90TmaGmmaWarpSpecializedILi7ENS5_IJNS4_1CILi2EEENSA_ILi4EEENSA_ILi1EEEEEENS1_35KernelTmaWarpSpecializedCooperativeEEENS5_IJNSA_ILi128EEESH_NSA_ILi64EEEEEENS_6half_tENS5_IJlSD_lEEESK_NS5_IJSD_llEEENS4_8TiledMMAINS4_8MMA_AtomIJNS4_4SM904GMMA26MMA_64x128x16_F32F16F16_SSILNSQ_5MajorE0ELSS_1ELNSQ_7ScaleInE1ELST_1EEEEEENS4_6LayoutINS5_IJSB_SD_SD_EEENS5_IJSD_NSA_ILi0EEESY_EEEEENS5_IJNS4_10UnderscoreES11_S11_EEEEENS4_23SM90_TMA_LOAD_MULTICASTENS4_14ComposedLayoutINS4_7SwizzleILi3ELi4ELi3EEENS4_18smem_ptr_flag_bitsILi16EEENSW_INS5_IJNSA_ILi8EEESI_EEENS5_IJSI_SD_EEEEEEEvNS4_8identityES14_NS15_IS17_S19_NSW_INS5_IJSI_S1A_EEENS5_IJSD_SI_EEEEEEEvS1F_EENS_8epilogue10collective6detail29Sm90TmaWarpSpecializedAdapterINS1M_15DefaultEpilogueISK_SL_SL_NS1L_6thread17LinearCombinationISK_Li1EffLNS1Q_9ScaleType4KindE0ELNS_15FloatRoundStyleE2ESK_EENS1_15EpilogueDefaultEEEEEvvEEEEvNT_6ParamsE)
        /*0020*/ 	.word	0x00000000
.L_19:


//--------------------- .nv.compat                --------------------------
	.section	.nv.compat,"",@"SHT_CUDA_COMPAT_INFO"
	.align	4
        /*0000*/ 	.byte	0x02, 0x09, 0x01, 0x00, 0x02, 0x02, 0x04, 0x00, 0x02, 0x05, 0x05, 0x00, 0x03, 0x07, 0x01, 0x01
        /*0010*/ 	.byte	0x02, 0x03, 0x01, 0x00, 0x02, 0x06, 0x01, 0x00, 0x04, 0x0b, 0x08, 0x00, 0x00, 0x00, 0x00, 0x00
        /*0020*/ 	.byte	0x00, 0x00, 0x00, 0x00


//--------------------- .nv.info._ZN7cutlass13device_kernelINS_4gemm6kernel13GemmUniversalIN4cute5tupleIJiiiiEEENS1_10collective13CollectiveMmaINS1_34MainloopSm90TmaGmmaWarpSpecializedILi7ENS5_IJNS4_1CILi2EEENSA_ILi4EEENSA_ILi1EEEEEENS1_35KernelTmaWarpSpecializedCooperativeEEENS5_IJNSA_ILi128EEESH_NSA_ILi64EEEEEENS_6half_tENS5_IJlSD_lEEESK_NS5_IJSD_llEEENS4_8TiledMMAINS4_8MMA_AtomIJNS4_4SM904GMMA26MMA_64x128x16_F32F16F16_SSILNSQ_5MajorE0ELSS_1ELNSQ_7ScaleInE1ELST_1EEEEEENS4_6LayoutINS5_IJSB_SD_SD_EEENS5_IJSD_NSA_ILi0EEESY_EEEEENS5_IJNS4_10UnderscoreES11_S11_EEEEENS4_23SM90_TMA_LOAD_MULTICASTENS4_14ComposedLayoutINS4_7SwizzleILi3ELi4ELi3EEENS4_18smem_ptr_flag_bitsILi16EEENSW_INS5_IJNSA_ILi8EEESI_EEENS5_IJSI_SD_EEEEEEEvNS4_8identityES14_NS15_IS17_S19_NSW_INS5_IJSI_S1A_EEENS5_IJSD_SI_EEEEEEEvS1F_EENS_8epilogue10collective6detail29Sm90TmaWarpSpecializedAdapterINS1M_15DefaultEpilogueISK_SL_SL_NS1L_6thread17LinearCombinationISK_Li1EffLNS1Q_9ScaleType4KindE0ELNS_15FloatRoundStyleE2ESK_EENS1_15EpilogueDefaultEEEEEvvEEEEvNT_6ParamsE --------------------------
	.section	.nv.info._ZN7cutlass13device_kernelINS_4gemm6kernel13GemmUniversalIN4cute5tupleIJiiiiEEENS1_10collective13CollectiveMmaINS1_34MainloopSm90TmaGmmaWarpSpecializedILi7ENS5_IJNS4_1CILi2EEENSA_ILi4EEENSA_ILi1EEEEEENS1_35KernelTmaWarpSpecializedCooperativeEEENS5_IJNSA_ILi128EEESH_NSA_ILi64EEEEEENS_6half_tENS5_IJlSD_lEEESK_NS5_IJSD_llEEENS4_8TiledMMAINS4_8MMA_AtomIJNS4_4SM904GMMA26MMA_64x128x16_F32F16F16_SSILNSQ_5MajorE0ELSS_1ELNSQ_7ScaleInE1ELST_1EEEEEENS4_6LayoutINS5_IJSB_SD_SD_EEENS5_IJSD_NSA_ILi0EEESY_EEEEENS5_IJNS4_10UnderscoreES11_S11_EEEEENS4_23SM90_TMA_LOAD_MULTICASTENS4_14ComposedLayoutINS4_7SwizzleILi3ELi4ELi3EEENS4_18smem_ptr_flag_bitsILi16EEENSW_INS5_IJNSA_ILi8EEESI_EEENS5_IJSI_SD_EEEEEEEvNS4_8identityES14_NS15_IS17_S19_NSW_INS5_IJSI_S1A_EEENS5_IJSD_SI_EEEEEEEvS1F_EENS_8epilogue10collective6detail29Sm90TmaWarpSpecializedAdapterINS1M_15DefaultEpilogueISK_SL_SL_NS1L_6thread17LinearCombinationISK_Li1EffLNS1Q_9ScaleType4KindE0ELNS_15FloatRoundStyleE2ESK_EENS1_15EpilogueDefaultEEEEEvvEEEEvNT_6ParamsE,"",@"SHT_CUDA_INFO"
	.sectionflags	@""
	.align	4


	//----- nvinfo : EIATTR_CUDA_API_VERSION
	.align		4
        /*0000*/ 	.byte	0x04, 0x37
        /*0002*/ 	.short	(.L_21 - .L_20)
.L_20:
        /*0004*/ 	.word	0x00000082


	//----- nvinfo : EIATTR_KPARAM_INFO
	.align		4
.L_21:
        /*0008*/ 	.byte	0x04, 0x17
        /*000a*/ 	.short	(.L_23 - .L_22)
.L_22:
        /*000c*/ 	.word	0x00000000
        /*0010*/ 	.short	0x0000
        /*0012*/ 	.short	0x0070
        /*0014*/ 	.byte	0x00, 0xf0, 0x01, 0x10


	//----- nvinfo : EIATTR_SPARSE_MMA_MASK
	.align		4
.L_23:
        /*0018*/ 	.byte	0x03, 0x50
        /*001a*/ 	.short	0x0000


	//----- nvinfo : EIATTR_MAXREG_COUNT
	.align		4
        /*001c*/ 	.byte	0x03, 0x1b
        /*001e*/ 	.short	0x00a8


	//----- nvinfo : EIATTR_NUM_BARRIERS
	.align		4
        /*0020*/ 	.byte	0x02, 0x4c
        /*0022*/ 	.byte	0x01
	.zero		1


	//----- nvinfo : EIATTR_EXTERNS
	.align		4
        /*0024*/ 	.byte	0x04, 0x0f
        /*0026*/ 	.short	(.L_25 - .L_24)


	//   ....[0]....
	.align		4
.L_24:
        /*0028*/ 	.word	index@(__assertfail)


	//----- nvinfo : EIATTR_MERCURY_ISA_VERSION
	.align		4
.L_25:
        /*002c*/ 	.byte	0x03, 0x5f
        /*002e*/ 	.short	0x0101


	//----- nvinfo : EIATTR_INT_WARP_WIDE_INSTR_OFFSETS
	.align		4
        /*0030*/ 	.byte	0x04, 0x31
        /*0032*/ 	.short	(.L_27 - .L_26)


	//   ....[0]....
.L_26:
        /*0034*/ 	.word	0x000004e0


	//   ....[1]....
        /*0038*/ 	.word	0x00000510


	//   ....[2]....
        /*003c*/ 	.word	0x000006b0


	//----- nvinfo : EIATTR_COOP_GROUP_MASK_REGIDS
	.align		4
.L_27:
        /*0040*/ 	.byte	0x04, 0x29
        /*0042*/ 	.short	(.L_29 - .L_28)


	//   ....[0]....
.L_28:
        /*0044*/ 	.word	0xffffffff


	//   ....[1]....
        /*0048*/ 	.word	0xffffffff


	//   ....[2]....
        /*004c*/ 	.word	0xffffffff


	//   ....[3]....
        /*0050*/ 	.word	0xffffffff


	//   ....[4]....
        /*0054*/ 	.word	0xffffffff


	//   ....[5]....
        /*0058*/ 	.word	0xffffffff


	//----- nvinfo : EIATTR_COOP_GROUP_INSTR_OFFSETS
	.align		4
.L_29:
        /*005c*/ 	.byte	0x04, 0x28
        /*005e*/ 	.short	(.L_31 - .L_30)


	//   ....[0]....
.L_30:
        /*0060*/ 	.word	0x00000060


	//   ....[1]....
        /*0064*/ 	.word	0x00000070


	//   ....[2]....
        /*0068*/ 	.word	0x00000130


	//   ....[3]....
        /*006c*/ 	.word	0x00000330


	//   ....[4]....
        /*0070*/ 	.word	0x00000860


	//   ....[5]....
        /*0074*/ 	.word	0x000014e0


	//----- nvinfo : EIATTR_REG_RECONFIG
	.align		4
.L_31:
        /*0078*/ 	.byte	0x01, 0x54
	.zero		2


	//----- nvinfo : EIATTR_SYSCALL_OFFSETS
	.align		4
        /*007c*/ 	.byte	0x04, 0x46
        /*007e*/ 	.short	(.L_33 - .L_32)


	//   ....[0]....
.L_32:
        /*0080*/ 	.word	0x000016d0


	//----- nvinfo : EIATTR_MBARRIER_INSTR_OFFSETS
	.align		4
.L_33:
        /*0084*/ 	.byte	0x04, 0x39
        /*0086*/ 	.short	(.L_35 - .L_34)


	//   ....[0]....
.L_34:
        /*0088*/ 	.word	0x00000230
        /*008c*/ 	.word	0x000000ff
        /*0090*/ 	.word	0x00000000
        /*0094*/ 	.short	0x0100
        /*0096*/ 	.byte	0x08
	.zero		1


	//   ....[1]....
        /*0098*/ 	.word	0x00000240
        /*009c*/ 	.word	0x000000ff
        /*00a0*/ 	.word	0x00000038
        /*00a4*/ 	.short	0x0100
        /*00a6*/ 	.byte	0x08
	.zero		1


	//   ....[2]....
        /*00a8*/ 	.word	0x00000250
        /*00ac*/ 	.word	0x000000ff
        /*00b0*/ 	.word	0x00000008
        /*00b4*/ 	.short	0x0100
        /*00b6*/ 	.byte	0x08
	.zero		1


	//   ....[3]....
        /*00b8*/ 	.word	0x00000260
        /*00bc*/ 	.word	0x000000ff
        /*00c0*/ 	.word	0x00000040
        /*00c4*/ 	.short	0x0100
        /*00c6*/ 	.byte	0x08
	.zero		1


	//   ....[4]....
        /*00c8*/ 	.word	0x00000270
        /*00cc*/ 	.word	0x000000ff
        /*00d0*/ 	.word	0x00000010
        /*00d4*/ 	.short	0x0100
        /*00d6*/ 	.byte	0x08
	.zero		1


	//   ....[5]....
        /*00d8*/ 	.word	0x00000280
        /*00dc*/ 	.word	0x000000ff
        /*00e0*/ 	.word	0x00000048
        /*00e4*/ 	.short	0x0100
        /*00e6*/ 	.byte	0x08
	.zero		1


	//   ....[6]....
        /*00e8*/ 	.word	0x00000290
        /*00ec*/ 	.word	0x000000ff
        /*00f0*/ 	.word	0x00000018
        /*00f4*/ 	.short	0x0100
        /*00f6*/ 	.byte	0x08
	.zero		1


	//   ....[7]....
        /*00f8*/ 	.word	0x000002a0
        /*00fc*/ 	.word	0x000000ff
        /*0100*/ 	.word	0x00000050
        /*0104*/ 	.short	0x0100
        /*0106*/ 	.byte	0x08
	.zero		1


	//   ....[8]....
        /*0108*/ 	.word	0x000002b0
        /*010c*/ 	.word	0x000000ff
        /*0110*/ 	.word	0x00000020
        /*0114*/ 	.short	0x0100
        /*0116*/ 	.byte	0x08
	.zero		1


	//   ....[9]....
        /*0118*/ 	.word	0x000002c0
        /*011c*/ 	.word	0x000000ff
        /*0120*/ 	.word	0x00000058
        /*0124*/ 	.short	0x0100
        /*0126*/ 	.byte	0x08
	.zero		1


	//   ....[10]....
        /*0128*/ 	.word	0x000002d0
        /*012c*/ 	.word	0x000000ff
        /*0130*/ 	.word	0x00000028
        /*0134*/ 	.short	0x0100
        /*0136*/ 	.byte	0x08
	.zero		1


	//   ....[11]....
        /*0138*/ 	.word	0x000002e0
        /*013c*/ 	.word	0x000000ff
        /*0140*/ 	.word	0x00000060
        /*0144*/ 	.short	0x0100
        /*0146*/ 	.byte	0x08
	.zero		1


	//   ....[12]....
        /*0148*/ 	.word	0x000002f0
        /*014c*/ 	.word	0x000000ff
        /*0150*/ 	.word	0x00000030
        /*0154*/ 	.short	0x0100
        /*0156*/ 	.byte	0x08
	.zero		1


	//   ....[13]....
        /*0158*/ 	.word	0x00000300
        /*015c*/ 	.word	0x000000ff
        /*0160*/ 	.word	0x00000068
        /*0164*/ 	.short	0x0100
        /*0166*/ 	.byte	0x08
	.zero		1


	//   ....[14]....
        /*0168*/ 	.word	0x00000740
        /*016c*/ 	.word	0x000000ff
        /*0170*/ 	.word	0x00000080
        /*0174*/ 	.short	0x0100
        /*0176*/ 	.byte	0x06
	.zero		1


	//   ....[15]....
        /*0178*/ 	.word	0x000007e0
        /*017c*/ 	.word	0x000000ff
        /*0180*/ 	.word	0x00000088
        /*0184*/ 	.short	0x0100
        /*0186*/ 	.byte	0x06
	.zero		1


	//   ....[16]....
        /*0188*/ 	.word	0x00001790
        /*018c*/ 	.word	0x00000003
        /*0190*/ 	.word	0x00000000
        /*0194*/ 	.short	0x010a
        /*0196*/ 	.byte	0x3f
	.zero		1


	//   ....[17]....
        /*0198*/ 	.word	0x000017f0
        /*019c*/ 	.word	0x00000003
        /*01a0*/ 	.word	0x00000000
        /*01a4*/ 	.short	0x010a
        /*01a6*/ 	.byte	0x3f
	.zero		1


	//   ....[18]....
        /*01a8*/ 	.word	0x00001b70
        /*01ac*/ 	.word	0x00000005
        /*01b0*/ 	.word	0x00000000
        /*01b4*/ 	.short	0x010a
        /*01b6*/ 	.byte	0x3f
	.zero		1


	//   ....[19]....
        /*01b8*/ 	.word	0x00001bb0
        /*01bc*/ 	.word	0x00000005
        /*01c0*/ 	.word	0x00000000
        /*01c4*/ 	.short	0x010a
        /*01c6*/ 	.byte	0x3f
	.zero		1


	//   ....[20]....
        /*01c8*/ 	.word	0x00001e10
        /*01cc*/ 	.word	0x00000004
        /*01d0*/ 	.word	0x00000000
        /*01d4*/ 	.short	0x0101
        /*01d6*/ 	.byte	0x3f
	.zero		1


	//   ....[21]....
        /*01d8*/ 	.word	0x00002030
        /*01dc*/ 	.word	0x00000000
        /*01e0*/ 	.word	0x00000000
        /*01e4*/ 	.short	0x0101
        /*01e6*/ 	.byte	0x3f
	.zero		1


	//   ....[22]....
        /*01e8*/ 	.word	0x00007290
        /*01ec*/ 	.word	0x00000015
        /*01f0*/ 	.word	0x00000038
        /*01f4*/ 	.short	0x010a
        /*01f6*/ 	.byte	0x3f
	.zero		1


	//   ....[23]....
        /*01f8*/ 	.word	0x00007710
        /*01fc*/ 	.word	0x00000006
        /*0200*/ 	.word	0x00000088
        /*0204*/ 	.short	0x0101
        /*0206*/ 	.byte	0x3f
	.zero		1


	//   ....[24]....
        /*0208*/ 	.word	0x00007e10
        /*020c*/ 	.word	0x00000007
        /*0210*/ 	.word	0x00000000
        /*0214*/ 	.short	0x010a
        /*0216*/ 	.byte	0x3f
	.zero		1


	//   ....[25]....
        /*0218*/ 	.word	0x00007e90
        /*021c*/ 	.word	0x00000008
        /*0220*/ 	.word	0x00000000
        /*0224*/ 	.short	0x010a
        /*0226*/ 	.byte	0x3f
	.zero		1


	//   ....[26]....
        /*0228*/ 	.word	0x00007f20
        /*022c*/ 	.word	0x00000009
        /*0230*/ 	.word	0x00000000
        /*0234*/ 	.short	0x010a
        /*0236*/ 	.byte	0x3f
	.zero		1


	//   ....[27]....
        /*0238*/ 	.word	0x00007fb0
        /*023c*/ 	.word	0x00000008
        /*0240*/ 	.word	0x00000000
        /*0244*/ 	.short	0x010a
        /*0246*/ 	.byte	0x3f
	.zero		1


	//   ....[28]....
        /*0248*/ 	.word	0x00008040
        /*024c*/ 	.word	0x00000009
        /*0250*/ 	.word	0x00000000
        /*0254*/ 	.short	0x010a
        /*0256*/ 	.byte	0x3f
	.zero		1


	//   ....[29]....
        /*0258*/ 	.word	0x000080d0
        /*025c*/ 	.word	0x00000006
        /*0260*/ 	.word	0x00000000
        /*0264*/ 	.short	0x010a
        /*0266*/ 	.byte	0x3f
	.zero		1


	//   ....[30]....
        /*0268*/ 	.word	0x00008160
        /*026c*/ 	.word	0x00000003
        /*0270*/ 	.word	0x00000000
        /*0274*/ 	.short	0x010a
        /*0276*/ 	.byte	0x3f
	.zero		1


	//   ....[31]....
        /*0278*/ 	.word	0x000081c0
        /*027c*/ 	.word	0x00000003
        /*0280*/ 	.word	0x00000000
        /*0284*/ 	.short	0x010a
        /*0286*/ 	.byte	0x3f
	.zero		1


	//   ....[32]....
        /*0288*/ 	.word	0x00008210
        /*028c*/ 	.word	0x00000005
        /*0290*/ 	.word	0x00000000
        /*0294*/ 	.short	0x010a
        /*0296*/ 	.byte	0x3f
	.zero		1


	//   ....[33]....
        /*0298*/ 	.word	0x000082e0
        /*029c*/ 	.word	0x00000015
        /*02a0*/ 	.word	0x00000038
        /*02a4*/ 	.short	0x010a
        /*02a6*/ 	.byte	0x3f
	.zero		1


	//   ....[34]....
        /*02a8*/ 	.word	0x000083b0
        /*02ac*/ 	.word	0x00000007
        /*02b0*/ 	.word	0x00000000
        /*02b4*/ 	.short	0x010a
        /*02b6*/ 	.byte	0x3f
	.zero		1


	//   ....[35]....
        /*02b8*/ 	.word	0x00008400
        /*02bc*/ 	.word	0x00000008
        /*02c0*/ 	.word	0x00000000
        /*02c4*/ 	.short	0x010a
        /*02c6*/ 	.byte	0x3f
	.zero		1


	//   ....[36]....
        /*02c8*/ 	.word	0x00008450
        /*02cc*/ 	.word	0x00000009
        /*02d0*/ 	.word	0x00000000
        /*02d4*/ 	.short	0x010a
        /*02d6*/ 	.byte	0x3f
	.zero		1


	//   ....[37]....
        /*02d8*/ 	.word	0x000084a0
        /*02dc*/ 	.word	0x00000008
        /*02e0*/ 	.word	0x00000000
        /*02e4*/ 	.short	0x010a
        /*02e6*/ 	.byte	0x3f
	.zero		1


	//   ....[38]....
        /*02e8*/ 	.word	0x000084f0
        /*02ec*/ 	.word	0x00000009
        /*02f0*/ 	.word	0x00000000
        /*02f4*/ 	.short	0x010a
        /*02f6*/ 	.byte	0x3f
	.zero		1


	//   ....[39]....
        /*02f8*/ 	.word	0x00008540
        /*02fc*/ 	.word	0x00000006
        /*0300*/ 	.word	0x00000000
        /*0304*/ 	.short	0x010a
        /*0306*/ 	.byte	0x3f
	.zero		1


	//----- nvinfo : EIATTR_NUM_MBARRIERS
	.align		4
.L_35:
        /*0308*/ 	.byte	0x03, 0x38
        /*030a*/ 	.short	0x0010


	//----- nvinfo : EIATTR_EXIT_INSTR_OFFSETS
	.align		4
        /*030c*/ 	.byte	0x04, 0x1c
        /*030e*/ 	.short	(.L_37 - .L_36)


	//   ....[0]....
.L_36:
        /*0310*/ 	.word	0x00000a30


	//   ....[1]....
        /*0314*/ 	.word	0x00001240


	//   ....[2]....
        /*0318*/ 	.word	0x00006920


	//   ....[3]....
        /*031c*/ 	.word	0x00006e80


	//   ....[4]....
        /*0320*/ 	.word	0x000081b0


	//----- nvinfo : EIATTR_MAX_THREADS
	.align		4
.L_37:
        /*0324*/ 	.byte	0x04, 0x05
        /*0326*/ 	.short	(.L_39 - .L_38)
.L_38:
        /*0328*/ 	.word	0x00000180
        /*032c*/ 	.word	0x00000001
        /*0330*/ 	.word	0x00000001


	//----- nvinfo : EIATTR_CRS_STACK_SIZE
	.align		4
.L_39:
        /*0334*/ 	.byte	0x04, 0x1e
        /*0336*/ 	.short	(.L_41 - .L_40)
.L_40:
        /*0338*/ 	.word	0x00000000


	//----- nvinfo : EIATTR_CBANK_PARAM_SIZE
	.align		4
.L_41:
        /*033c*/ 	.byte	0x03, 0x19
        /*033e*/ 	.short	0x0470


	//----- nvinfo : EIATTR_PARAM_CBANK
	.align		4
        /*0340*/ 	.byte	0x04, 0x0a
        /*0342*/ 	.short	(.L_43 - .L_42)
	.align		4
.L_42:
        /*0344*/ 	.word	index@(.nv.constant0._ZN7cutlass13device_kernelINS_4gemm6kernel13GemmUniversalIN4cute5tupleIJiiiiEEENS1_10collective13CollectiveMmaINS1_34MainloopSm90TmaGmmaWarpSpecializedILi7ENS5_IJNS4_1CILi2EEENSA_ILi4EEENSA_ILi1EEEEEENS1_35KernelTmaWarpSpecializedCooperativeEEENS5_IJNSA_ILi128EEESH_NSA_ILi64EEEEEENS_6half_tENS5_IJlSD_lEEESK_NS5_IJSD_llEEENS4_8TiledMMAINS4_8MMA_AtomIJNS4_4SM904GMMA26MMA_64x128x16_F32F16F16_SSILNSQ_5MajorE0ELSS_1ELNSQ_7ScaleInE1ELST_1EEEEEENS4_6LayoutINS5_IJSB_SD_SD_EEENS5_IJSD_NSA_ILi0EEESY_EEEEENS5_IJNS4_10UnderscoreES11_S11_EEEEENS4_23SM90_TMA_LOAD_MULTICASTENS4_14ComposedLayoutINS4_7SwizzleILi3ELi4ELi3EEENS4_18smem_ptr_flag_bitsILi16EEENSW_INS5_IJNSA_ILi8EEESI_EEENS5_IJSI_SD_EEEEEEEvNS4_8identityES14_NS15_IS17_S19_NSW_INS5_IJSI_S1A_EEENS5_IJSD_SI_EEEEEEEvS1F_EENS_8epilogue10collective6detail29Sm90TmaWarpSpecializedAdapterINS1M_15DefaultEpilogueISK_SL_SL_NS1L_6thread17LinearCombinationISK_Li1EffLNS1Q_9ScaleType4KindE0ELNS_15FloatRoundStyleE2ESK_EENS1_15EpilogueDefaultEEEEEvvEEEEvNT_6ParamsE)
        /*0348*/ 	.short	0x0210
        /*034a*/ 	.short	0x0470


	//----- nvinfo : EIATTR_SW_WAR
	.align		4
.L_43:
        /*034c*/ 	.byte	0x04, 0x36
        /*034e*/ 	.short	(.L_45 - .L_44)
.L_44:
        /*0350*/ 	.word	0x00000008
.L_45:


//--------------------- .nv.callgraph             --------------------------
	.section	.nv.callgraph,"",@"SHT_CUDA_CALLGRAPH"
	.align	4
	.sectionentsize	8
	.align		4
        /*0000*/ 	.word	0x00000000
	.align		4
        /*0004*/ 	.word	0xffffffff
	.align		4
        /*0008*/ 	.word	index@(_ZN7cutlass13device_kernelINS_4gemm6kernel13GemmUniversalIN4cute5tupleIJiiiiEEENS1_10collective13CollectiveMmaINS1_34MainloopSm90TmaGmmaWarpSpecializedILi7ENS5_IJNS4_1CILi2EEENSA_ILi4EEENSA_ILi1EEEEEENS1_35KernelTmaWarpSpecializedCooperativeEEENS5_IJNSA_ILi128EEESH_NSA_ILi64EEEEEENS_6half_tENS5_IJlSD_lEEESK_NS5_IJSD_llEEENS4_8TiledMMAINS4_8MMA_AtomIJNS4_4SM904GMMA26MMA_64x128x16_F32F16F16_SSILNSQ_5MajorE0ELSS_1ELNSQ_7ScaleInE1ELST_1EEEEEENS4_6LayoutINS5_IJSB_SD_SD_EEENS5_IJSD_NSA_ILi0EEESY_EEEEENS5_IJNS4_10UnderscoreES11_S11_EEEEENS4_23SM90_TMA_LOAD_MULTICASTENS4_14ComposedLayoutINS4_7SwizzleILi3ELi4ELi3EEENS4_18smem_ptr_flag_bitsILi16EEENSW_INS5_IJNSA_ILi8EEESI_EEENS5_IJSI_SD_EEEEEEEvNS4_8identityES14_NS15_IS17_S19_NSW_INS5_IJSI_S1A_EEENS5_IJSD_SI_EEEEEEEvS1F_EENS_8epilogue10collective6detail29Sm90TmaWarpSpecializedAdapterINS1M_15DefaultEpilogueISK_SL_SL_NS1L_6thread17LinearCombinationISK_Li1EffLNS1Q_9ScaleType4KindE0ELNS_15FloatRoundStyleE2ESK_EENS1_15EpilogueDefaultEEEEEvvEEEEvNT_6ParamsE)
	.align		4
        /*000c*/ 	.word	index@(__assertfail)
	.align		4
        /*0010*/ 	.word	0x00000000
	.align		4
        /*0014*/ 	.word	0xfffffffe
	.align		4
        /*0018*/ 	.word	0x00000000
	.align		4
        /*001c*/ 	.word	0xfffffffd
	.align		4
        /*0020*/ 	.word	0x00000000
	.align		4
        /*0024*/ 	.word	0xfffffffc


//--------------------- .nv.constant4             --------------------------
	.section	.nv.constant4,"a",@progbits
	.align	8
	.align		8
.nv.constant4:
        /*0000*/ 	.dword	__assertfail
	.align		8
        /*0008*/ 	.dword	__unnamed_1
	.align		8
        /*0010*/ 	.dword	_ZN40_INTERNAL_f85444c5_4_k_cu_5e816e9c_280004cuda3std3__45__cpo5beginE
	.align		8
        /*0018*/ 	.dword	_ZN40_INTERNAL_f85444c5_4_k_cu_5e816e9c_280004cuda3std3__45__cpo3endE
	.align		8
        /*0020*/ 	.dword	_ZN40_INTERNAL_f85444c5_4_k_cu_5e816e9c_280004cuda3std3__45__cpo6cbeginE
	.align		8
        /*0028*/ 	.dword	_ZN40_INTERNAL_f85444c5_4_k_cu_5e816e9c_280004cuda3std3__45__cpo4cendE
	.align		8
        /*0030*/ 	.dword	_ZN40_INTERNAL_f85444c5_4_k_cu_5e816e9c_280004cuda3std3__442_GLOBAL__N__f85444c5_4_k_cu_5e816e9c_280006ignoreE
	.align		8
        /*0038*/ 	.dword	_ZN40_INTERNAL_f85444c5_4_k_cu_5e816e9c_280004cuda3std3__419piecewise_constructE
	.align		8
        /*0040*/ 	.dword	_ZN40_INTERNAL_f85444c5_4_k_cu_5e816e9c_280004cuda3std3__48in_placeE
	.align		8
        /*0048*/ 	.dword	_ZN40_INTERNAL_f85444c5_4_k_cu_5e816e9c_280004cuda3std6ranges3__45__cpo4swapE
	.align		8
        /*0050*/ 	.dword	_ZN40_INTERNAL_f85444c5_4_k_cu_5e816e9c_280004cuda3std6ranges3__45__cpo9iter_moveE
	.align		8
        /*0058*/ 	.dword	_ZN40_INTERNAL_f85444c5_4_k_cu_5e816e9c_280004cute7productE
	.align		8
        /*0060*/ 	.dword	_ZN40_INTERNAL_f85444c5_4_k_cu_5e816e9c_280004cute1_E
	.align		8
        /*0068*/ 	.dword	$str$22
	.align		8
        /*0070*/ 	.dword	$str$23


//--------------------- .text._ZN7cutlass13device_kernelINS_4gemm6kernel13GemmUniversalIN4cute5tupleIJiiiiEEENS1_10collective13CollectiveMmaINS1_34MainloopSm90TmaGmmaWarpSpecializedILi7ENS5_IJNS4_1CILi2EEENSA_ILi4EEENSA_ILi1EEEEEENS1_35KernelTmaWarpSpecializedCooperativeEEENS5_IJNSA_ILi128EEESH_NSA_ILi64EEEEEENS_6half_tENS5_IJlSD_lEEESK_NS5_IJSD_llEEENS4_8TiledMMAINS4_8MMA_AtomIJNS4_4SM904GMMA26MMA_64x128x16_F32F16F16_SSILNSQ_5MajorE0ELSS_1ELNSQ_7ScaleInE1ELST_1EEEEEENS4_6LayoutINS5_IJSB_SD_SD_EEENS5_IJSD_NSA_ILi0EEESY_EEEEENS5_IJNS4_10UnderscoreES11_S11_EEEEENS4_23SM90_TMA_LOAD_MULTICASTENS4_14ComposedLayoutINS4_7SwizzleILi3ELi4ELi3EEENS4_18smem_ptr_flag_bitsILi16EEENSW_INS5_IJNSA_ILi8EEESI_EEENS5_IJSI_SD_EEEEEEEvNS4_8identityES14_NS15_IS17_S19_NSW_INS5_IJSI_S1A_EEENS5_IJSD_SI_EEEEEEEvS1F_EENS_8epilogue10collective6detail29Sm90TmaWarpSpecializedAdapterINS1M_15DefaultEpilogueISK_SL_SL_NS1L_6thread17LinearCombinationISK_Li1EffLNS1Q_9ScaleType4KindE0ELNS_15FloatRoundStyleE2ESK_EENS1_15EpilogueDefaultEEEEEvvEEEEvNT_6ParamsE --------------------------
	.section	.text._ZN7cutlass13device_kernelINS_4gemm6kernel13GemmUniversalIN4cute5tupleIJiiiiEEENS1_10collective13CollectiveMmaINS1_34MainloopSm90TmaGmmaWarpSpecializedILi7ENS5_IJNS4_1CILi2EEENSA_ILi4EEENSA_ILi1EEEEEENS1_35KernelTmaWarpSpecializedCooperativeEEENS5_IJNSA_ILi128EEESH_NSA_ILi64EEEEEENS_6half_tENS5_IJlSD_lEEESK_NS5_IJSD_llEEENS4_8TiledMMAINS4_8MMA_AtomIJNS4_4SM904GMMA26MMA_64x128x16_F32F16F16_SSILNSQ_5MajorE0ELSS_1ELNSQ_7ScaleInE1ELST_1EEEEEENS4_6LayoutINS5_IJSB_SD_SD_EEENS5_IJSD_NSA_ILi0EEESY_EEEEENS5_IJNS4_10UnderscoreES11_S11_EEEEENS4_23SM90_TMA_LOAD_MULTICASTENS4_14ComposedLayoutINS4_7SwizzleILi3ELi4ELi3EEENS4_18smem_ptr_flag_bitsILi16EEENSW_INS5_IJNSA_ILi8EEESI_EEENS5_IJSI_SD_EEEEEEEvNS4_8identityES14_NS15_IS17_S19_NSW_INS5_IJSI_S1A_EEENS5_IJSD_SI_EEEEEEEvS1F_EENS_8epilogue10collective6detail29Sm90TmaWarpSpecializedAdapterINS1M_15DefaultEpilogueISK_SL_SL_NS1L_6thread17LinearCombinationISK_Li1EffLNS1Q_9ScaleType4KindE0ELNS_15FloatRoundStyleE2ESK_EENS1_15EpilogueDefaultEEEEEvvEEEEvNT_6ParamsE,"ax",@progbits
	.align	128
.text._ZN7cutlass13device_kernelINS_4gemm6kernel13GemmUniversalIN4cute5tupleIJiiiiEEENS1_10collective13CollectiveMmaINS1_34MainloopSm90TmaGmmaWarpSpecializedILi7ENS5_IJNS4_1CILi2EEENSA_ILi4EEENSA_ILi1EEEEEENS1_35KernelTmaWarpSpecializedCooperativeEEENS5_IJNSA_ILi128EEESH_NSA_ILi64EEEEEENS_6half_tENS5_IJlSD_lEEESK_NS5_IJSD_llEEENS4_8TiledMMAINS4_8MMA_AtomIJNS4_4SM904GMMA26MMA_64x128x16_F32F16F16_SSILNSQ_5MajorE0ELSS_1ELNSQ_7ScaleInE1ELST_1EEEEEENS4_6LayoutINS5_IJSB_SD_SD_EEENS5_IJSD_NSA_ILi0EEESY_EEEEENS5_IJNS4_10UnderscoreES11_S11_EEEEENS4_23SM90_TMA_LOAD_MULTICASTENS4_14ComposedLayoutINS4_7SwizzleILi3ELi4ELi3EEENS4_18smem_ptr_flag_bitsILi16EEENSW_INS5_IJNSA_ILi8EEESI_EEENS5_IJSI_SD_EEEEEEEvNS4_8identityES14_NS15_IS17_S19_NSW_INS5_IJSI_S1A_EEENS5_IJSD_SI_EEEEEEEvS1F_EENS_8epilogue10collective6detail29Sm90TmaWarpSpecializedAdapterINS1M_15DefaultEpilogueISK_SL_SL_NS1L_6thread17LinearCombinationISK_Li1EffLNS1Q_9ScaleType4KindE0ELNS_15FloatRoundStyleE2ESK_EENS1_15EpilogueDefaultEEEEEvvEEEEvNT_6ParamsE:
        .type           _ZN7cutlass13device_kernelINS_4gemm6kernel13GemmUniversalIN4cute5tupleIJiiiiEEENS1_10collective13CollectiveMmaINS1_34MainloopSm90TmaGmmaWarpSpecializedILi7ENS5_IJNS4_1CILi2EEENSA_ILi4EEENSA_ILi1EEEEEENS1_35KernelTmaWarpSpecializedCooperativeEEENS5_IJNSA_ILi128EEESH_NSA_ILi64EEEEEENS_6half_tENS5_IJlSD_lEEESK_NS5_IJSD_llEEENS4_8TiledMMAINS4_8MMA_AtomIJNS4_4SM904GMMA26MMA_64x128x16_F32F16F16_SSILNSQ_5MajorE0ELSS_1ELNSQ_7ScaleInE1ELST_1EEEEEENS4_6LayoutINS5_IJSB_SD_SD_EEENS5_IJSD_NSA_ILi0EEESY_EEEEENS5_IJNS4_10UnderscoreES11_S11_EEEEENS4_23SM90_TMA_LOAD_MULTICASTENS4_14ComposedLayoutINS4_7SwizzleILi3ELi4ELi3EEENS4_18smem_ptr_flag_bitsILi16EEENSW_INS5_IJNSA_ILi8EEESI_EEENS5_IJSI_SD_EEEEEEEvNS4_8identityES14_NS15_IS17_S19_NSW_INS5_IJSI_S1A_EEENS5_IJSD_SI_EEEEEEEvS1F_EENS_8epilogue10collective6detail29Sm90TmaWarpSpecializedAdapterINS1M_15DefaultEpilogueISK_SL_SL_NS1L_6thread17LinearCombinationISK_Li1EffLNS1Q_9ScaleType4KindE0ELNS_15FloatRoundStyleE2ESK_EENS1_15EpilogueDefaultEEEEEvvEEEEvNT_6ParamsE,@function
        .size           _ZN7cutlass13device_kernelINS_4gemm6kernel13GemmUniversalIN4cute5tupleIJiiiiEEENS1_10collective13CollectiveMmaINS1_34MainloopSm90TmaGmmaWarpSpecializedILi7ENS5_IJNS4_1CILi2EEENSA_ILi4EEENSA_ILi1EEEEEENS1_35KernelTmaWarpSpecializedCooperativeEEENS5_IJNSA_ILi128EEESH_NSA_ILi64EEEEEENS_6half_tENS5_IJlSD_lEEESK_NS5_IJSD_llEEENS4_8TiledMMAINS4_8MMA_AtomIJNS4_4SM904GMMA26MMA_64x128x16_F32F16F16_SSILNSQ_5MajorE0ELSS_1ELNSQ_7ScaleInE1ELST_1EEEEEENS4_6LayoutINS5_IJSB_SD_SD_EEENS5_IJSD_NSA_ILi0EEESY_EEEEENS5_IJNS4_10UnderscoreES11_S11_EEEEENS4_23SM90_TMA_LOAD_MULTICASTENS4_14ComposedLayoutINS4_7SwizzleILi3ELi4ELi3EEENS4_18smem_ptr_flag_bitsILi16EEENSW_INS5_IJNSA_ILi8EEESI_EEENS5_IJSI_SD_EEEEEEEvNS4_8identityES14_NS15_IS17_S19_NSW_INS5_IJSI_S1A_EEENS5_IJSD_SI_EEEEEEEvS1F_EENS_8epilogue10collective6detail29Sm90TmaWarpSpecializedAdapterINS1M_15DefaultEpilogueISK_SL_SL_NS1L_6thread17LinearCombinationISK_Li1EffLNS1Q_9ScaleType4KindE0ELNS_15FloatRoundStyleE2ESK_EENS1_15EpilogueDefaultEEEEEvvEEEEvNT_6ParamsE,(.L_x_205 - _ZN7cutlass13device_kernelINS_4gemm6kernel13GemmUniversalIN4cute5tupleIJiiiiEEENS1_10collective13CollectiveMmaINS1_34MainloopSm90TmaGmmaWarpSpecializedILi7ENS5_IJNS4_1CILi2EEENSA_ILi4EEENSA_ILi1EEEEEENS1_35KernelTmaWarpSpecializedCooperativeEEENS5_IJNSA_ILi128EEESH_NSA_ILi64EEEEEENS_6half_tENS5_IJlSD_lEEESK_NS5_IJSD_llEEENS4_8TiledMMAINS4_8MMA_AtomIJNS4_4SM904GMMA26MMA_64x128x16_F32F16F16_SSILNSQ_5MajorE0ELSS_1ELNSQ_7ScaleInE1ELST_1EEEEEENS4_6LayoutINS5_IJSB_SD_SD_EEENS5_IJSD_NSA_ILi0EEESY_EEEEENS5_IJNS4_10UnderscoreES11_S11_EEEEENS4_23SM90_TMA_LOAD_MULTICASTENS4_14ComposedLayoutINS4_7SwizzleILi3ELi4ELi3EEENS4_18smem_ptr_flag_bitsILi16EEENSW_INS5_IJNSA_ILi8EEESI_EEENS5_IJSI_SD_EEEEEEEvNS4_8identityES14_NS15_IS17_S19_NSW_INS5_IJSI_S1A_EEENS5_IJSD_SI_EEEEEEEvS1F_EENS_8epilogue10collective6detail29Sm90TmaWarpSpecializedAdapterINS1M_15DefaultEpilogueISK_SL_SL_NS1L_6thread17LinearCombinationISK_Li1EffLNS1Q_9ScaleType4KindE0ELNS_15FloatRoundStyleE2ESK_EENS1_15EpilogueDefaultEEEEEvvEEEEvNT_6ParamsE)
        .other          _ZN7cutlass13device_kernelINS_4gemm6kernel13GemmUniversalIN4cute5tupleIJiiiiEEENS1_10collective13CollectiveMmaINS1_34MainloopSm90TmaGmmaWarpSpecializedILi7ENS5_IJNS4_1CILi2EEENSA_ILi4EEENSA_ILi1EEEEEENS1_35KernelTmaWarpSpecializedCooperativeEEENS5_IJNSA_ILi128EEESH_NSA_ILi64EEEEEENS_6half_tENS5_IJlSD_lEEESK_NS5_IJSD_llEEENS4_8TiledMMAINS4_8MMA_AtomIJNS4_4SM904GMMA26MMA_64x128x16_F32F16F16_SSILNSQ_5MajorE0ELSS_1ELNSQ_7ScaleInE1ELST_1EEEEEENS4_6LayoutINS5_IJSB_SD_SD_EEENS5_IJSD_NSA_ILi0EEESY_EEEEENS5_IJNS4_10UnderscoreES11_S11_EEEEENS4_23SM90_TMA_LOAD_MULTICASTENS4_14ComposedLayoutINS4_7SwizzleILi3ELi4ELi3EEENS4_18smem_ptr_flag_bitsILi16EEENSW_INS5_IJNSA_ILi8EEESI_EEENS5_IJSI_SD_EEEEEEEvNS4_8identityES14_NS15_IS17_S19_NSW_INS5_IJSI_S1A_EEENS5_IJSD_SI_EEEEEEEvS1F_EENS_8epilogue10collective6detail29Sm90TmaWarpSpecializedAdapterINS1M_15DefaultEpilogueISK_SL_SL_NS1L_6thread17LinearCombinationISK_Li1EffLNS1Q_9ScaleType4KindE0ELNS_15FloatRoundStyleE2ESK_EENS1_15EpilogueDefaultEEEEEvvEEEEvNT_6ParamsE,@"STO_CUDA_ENTRY STV_DEFAULT"
_ZN7cutlass13device_kernelINS_4gemm6kernel13GemmUniversalIN4cute5tupleIJiiiiEEENS1_10collective13CollectiveMmaINS1_34MainloopSm90TmaGmmaWarpSpecializedILi7ENS5_IJNS4_1CILi2EEENSA_ILi4EEENSA_ILi1EEEEEENS1_35KernelTmaWarpSpecializedCooperativeEEENS5_IJNSA_ILi128EEESH_NSA_ILi64EEEEEENS_6half_tENS5_IJlSD_lEEESK_NS5_IJSD_llEEENS4_8TiledMMAINS4_8MMA_AtomIJNS4_4SM904GMMA26MMA_64x128x16_F32F16F16_SSILNSQ_5MajorE0ELSS_1ELNSQ_7ScaleInE1ELST_1EEEEEENS4_6LayoutINS5_IJSB_SD_SD_EEENS5_IJSD_NSA_ILi0EEESY_EEEEENS5_IJNS4_10UnderscoreES11_S11_EEEEENS4_23SM90_TMA_LOAD_MULTICASTENS4_14ComposedLayoutINS4_7SwizzleILi3ELi4ELi3EEENS4_18smem_ptr_flag_bitsILi16EEENSW_INS5_IJNSA_ILi8EEESI_EEENS5_IJSI_SD_EEEEEEEvNS4_8identityES14_NS15_IS17_S19_NSW_INS5_IJSI_S1A_EEENS5_IJSD_SI_EEEEEEEvS1F_EENS_8epilogue10collective6detail29Sm90TmaWarpSpecializedAdapterINS1M_15DefaultEpilogueISK_SL_SL_NS1L_6thread17LinearCombinationISK_Li1EffLNS1Q_9ScaleType4KindE0ELNS_15FloatRoundStyleE2ESK_EENS1_15EpilogueDefaultEEEEEvvEEEEvNT_6ParamsE:
[----:B------:R-:W0:Y:S01]  /*0000*/  LDC R1, c[0x0][0x28] ;  /* 0x00000a00ff017b82 */ /* 0x000e220000000800 */
[----:B------:R-:W1:Y:S01]  /*0010*/  S2R R95, SR_TID.X ;  /* 0x00000000005f7919 */ /* 0x000e620000002100 */
[----:B------:R-:W-:Y:S01]  /*0020*/  ELECT P0, URZ, PT ;  /* 0x00000000003f782f */ /* 0x000fe20003800000 */
[----:B------:R-:W-:Y:S01]  /*0030*/  BSSY B0, `(.L_x_0) ;  /* 0x000000f000007945 */ /* 0x000fe20003800000 */
[--C-:B-1----:R-:W-:Y:S02]  /*0040*/  SHF.R.U32.HI R0, RZ, 0x5, R95.reuse ;  /* 0x00000005ff007819 */ /* 0x102fe4000001165f */
[----:B------:R-:W-:-:S03]  /*0050*/  SHF.R.U32.HI R7, RZ, 0x7, R95 ;  /* 0x00000007ff077819 */ /* 0x000fc6000001165f */
[----:B------:R-:W1:Y:S04]  /*0060*/  SHFL.IDX PT, R3, R0, RZ, 0x1f ;  /* 0x00001fff00037589 */ /* 0x000e6800000e0000 */
[----:B------:R2:W3:Y:S01]  /*0070*/  SHFL.IDX PT, R2, R7, RZ, 0x1f ;  /* 0x00001fff07027589 */ /* 0x0004e200000e0000 */
[----:B-1----:R-:W-:-:S13]  /*0080*/  ISETP.NE.OR P0, PT, R3, RZ, !P0 ;  /* 0x000000ff0300720c */ /* 0x002fda0004705670 */
[----:B0-23--:R-:W-:Y:S05]  /*0090*/  @P0 BRA `(.L_x_1) ;  /* 0x0000000000200947 */ /* 0x00dfea0003800000 */
[----:B------:R-:W-:Y:S02]  /*00a0*/  ULDC.64 UR4, c[0x0][0x198] ;  /* 0x0000660000047ab9 */ /* 0x000fe40000000a00 */
[----:B------:R-:W-:Y:S02]  /*00b0*/  UIADD3 UR6, UP0, UR4, 0xf0, URZ ;  /* 0x000000f004067890 */ /* 0x000fe4000ff1e03f */
[----:B------:R-:W-:Y:S02]  /*00c0*/  UIADD3 UR4, UP1, UR4, 0x1f0, URZ ;  /* 0x000001f004047890 */ /* 0x000fe4000ff3e03f */
[----:B------:R-:W-:Y:S02]  /*00d0*/  UIADD3.X UR7, URZ, UR5, URZ, UP0, !UPT ;  /* 0x000000053f077290 */ /* 0x000fe400087fe43f */
[----:B------:R-:W-:-:S07]  /*00e0*/  UIADD3.X UR5, URZ, UR5, URZ, UP1, !UPT ;  /* 0x000000053f057290 */ /* 0x000fce0008ffe43f */
[----:B------:R0:W-:Y:S02]  /*00f0*/  UTMACCTL.PF [UR6] ;  /* 0x00000000060079b9 */ /* 0x0001e40008040000 */
[----:B------:R0:W-:Y:S02]  /*0100*/  UTMACCTL.PF [UR4] ;  /* 0x00000000040079b9 */ /* 0x0001e40008040000 */
[----:B0-----:R-:W-:Y:S01]  /*0110*/  NOP ;  /* 0x0000000000007918 */ /* 0x001fe20000000000 */
.L_x_1:
[----:B------:R-:W-:Y:S05]  /*0120*/  BSYNC B0 ;  /* 0x0000000000007941 */ /* 0x000fea0003800000 */
.L_x_0:
[----:B------:R-:W0:Y:S02]  /*0130*/  SHFL.IDX PT, R5, R0, RZ, 0x1f ;  /* 0x00001fff00057589 */ /* 0x000e2400000e0000 */
[----:B0-----:R-:W-:-:S13]  /*0140*/  ISETP.NE.AND P0, PT, R5, RZ, PT ;  /* 0x000000ff0500720c */ /* 0x001fda0003f05270 */
[----:B------:R-:W-:Y:S05]  /*0150*/  @P0 BRA `(.L_x_2) ;  /* 0x0000000000700947 */ /* 0x000fea0003800000 */
[----:B------:R-:W0:Y:S01]  /*0160*/  S2UR UR8, SR_CgaCtaId ;  /* 0x00000000000879c3 */ /* 0x000e220000008800 */
[----:B------:R-:W-:Y:S01]  /*0170*/  UMOV UR4, 0x400 ;  /* 0x0000040000047882 */ /* 0x000fe20000000000 */
[----:B------:R-:W-:Y:S01]  /*0180*/  UMOV UR5, 0x1 ;  /* 0x0000000100057882 */ /* 0x000fe20000000000 */
[----:B------:R-:W-:Y:S01]  /*0190*/  UMOV UR6, 0xa ;  /* 0x0000000a00067882 */ /* 0x000fe20000000000 */
[----:B------:R-:W-:Y:S01]  /*01a0*/  ELECT P0, URZ, PT ;  /* 0x00000000003f782f */ /* 0x000fe20003800000 */
[----:B------:R-:W-:-:S04]  /*01b0*/  UIADD3 UR6, -UR6, 0x100000, URZ ;  /* 0x0010000006067890 */ /* 0x000fc8000fffe13f */
[----:B------:R-:W-:Y:S02]  /*01c0*/  USHF.L.U32 UR7, UR6, 0xb, URZ ;  /* 0x0000000b06077899 */ /* 0x000fe4000800063f */
[----:B------:R-:W-:Y:S02]  /*01d0*/  USHF.L.U32 UR6, UR6, 0x1, URZ ;  /* 0x0000000106067899 */ /* 0x000fe4000800063f */
[----:B0-----:R-:W-:Y:S02]  /*01e0*/  ULEA UR8, UR8, UR4, 0x18 ;  /* 0x0000000408087291 */ /* 0x001fe4000f8ec03f */
[----:B------:R-:W-:-:S04]  /*01f0*/  UIADD3 UR4, -UR5, 0x100000, URZ ;  /* 0x0010000005047890 */ /* 0x000fc8000fffe13f */
[----:B------:R-:W-:Y:S02]  /*0200*/  USHF.L.U32 UR5, UR4, 0xb, URZ ;  /* 0x0000000b04057899 */ /* 0x000fe4000800063f */
[----:B------:R-:W-:Y:S01]  /*0210*/  USHF.L.U32 UR4, UR4, 0x1, URZ ;  /* 0x0000000104047899 */ /* 0x000fe2000800063f */
[----:B------:R-:W0:Y:S11]  /*0220*/  FENCE.VIEW.ASYNC.S ;  /* 0x00000000000073c6 */ /* 0x000e360000000000 */
[----:B0-----:R0:W1:Y:S01]  /*0230*/  SYNCS.EXCH.64 URZ, [UR8], UR4 ;  /* 0x00000004083f75b2 */ /* 0x0010620008000100 */
[----:B------:R0:W2:Y:S01]  /*0240*/  SYNCS.EXCH.64 URZ, [UR8+0x38], UR6 ;  /* 0x00003806083f75b2 */ /* 0x0000a20008000100 */
[----:B------:R0:W3:Y:S01]  /*0250*/  SYNCS.EXCH.64 URZ, [UR8+0x8], UR4 ;  /* 0x00000804083f75b2 */ /* 0x0000e20008000100 */
[----:B------:R0:W4:Y:S01]  /*0260*/  SYNCS.EXCH.64 URZ, [UR8+0x40], UR6 ;  /* 0x00004006083f75b2 */ /* 0x0001220008000100 */
[----:B------:R0:W0:Y:S01]  /*0270*/  SYNCS.EXCH.64 URZ, [UR8+0x10], UR4 ;  /* 0x00001004083f75b2 */ /* 0x0000220008000100 */
        /* <DEDUP_REMOVED lines=9> */
[----:B------:R-:W-:Y:S01]  /*0310*/  NOP ;  /* 0x0000000000007918 */ /* 0x000fe20000000000 */
.L_x_2:
[----:B------:R-:W-:Y:S01]  /*0320*/  SHF.R.S32.HI R4, RZ, 0x1f, R95 ;  /* 0x0000001fff047819 */ /* 0x000fe2000001145f */
[----:B------:R-:W5:Y:S01]  /*0330*/  SHFL.IDX PT, R0, R0, RZ, 0x1f ;  /* 0x00001fff00007589 */ /* 0x000f6200000e0000 */
[----:B0-----:R-:W0:Y:S01]  /*0340*/  S2UR UR8, SR_CTAID.X ;  /* 0x00000000000879c3 */ /* 0x001e220000002500 */
[----:B------:R-:W-:Y:S02]  /*0350*/  ELECT P0, URZ, PT ;  /* 0x00000000003f782f */ /* 0x000fe40003800000 */
[----:B------:R-:W-:Y:S01]  /*0360*/  LEA.HI R4, R4, R95, RZ, 0x7 ;  /* 0x0000005f04047211 */ /* 0x000fe200078f38ff */
[----:B------:R-:W-:Y:S01]  /*0370*/  ULDC UR4, c[0x0][0x150] ;  /* 0x0000540000047ab9 */ /* 0x000fe20000000800 */
[----:B------:R-:W-:Y:S01]  /*0380*/  SHF.R.S32.HI R6, RZ, 0x1f, R5 ;  /* 0x0000001fff067819 */ /* 0x000fe20000011405 */
[----:B------:R-:W-:Y:S01]  /*0390*/  NOP ;  /* 0x0000000000007918 */ /* 0x000fe20000000000 */
[----:B------:R-:W-:Y:S01]  /*03a0*/  LOP3.LUT R4, R4, 0xffffff80, RZ, 0xc0, !PT ;  /* 0xffffff8004047812 */ /* 0x000fe200078ec0ff */
[----:B------:R-:W-:Y:S01]  /*03b0*/  NOP ;  /* 0x0000000000007918 */ /* 0x000fe20000000000 */
[----:B------:R-:W-:Y:S01]  /*03c0*/  LEA.HI R6, R6, R5, RZ, 0x2 ;  /* 0x0000000506067211 */ /* 0x000fe200078f10ff */
[----:B------:R-:W1:Y:S01]  /*03d0*/  LDC R11, c[0x0][0x144] ;  /* 0x00005100ff0b7b82 */ /* 0x000e620000000800 */
[----:B------:R-:W-:Y:S01]  /*03e0*/  IMAD.MOV.U32 R22, RZ, RZ, 0x1 ;  /* 0x00000001ff167424 */ /* 0x000fe200078e00ff */
[----:B------:R-:W-:Y:S01]  /*03f0*/  ISETP.NE.AND P3, PT, R2, RZ, PT ;  /* 0x000000ff0200720c */ /* 0x000fe20003f65270 */
[----:B------:R-:W-:Y:S01]  /*0400*/  IMAD.IADD R8, R95, 0x1, -R4 ;  /* 0x000000015f087824 */ /* 0x000fe200078e0a04 */
[----:B------:R-:W-:Y:S01]  /*0410*/  LOP3.LUT R6, R6, 0x3ffffffc, RZ, 0xc0, !PT ;  /* 0x3ffffffc06067812 */ /* 0x000fe200078ec0ff */
[----:B------:R-:W2:Y:S03]  /*0420*/  S2R R4, SR_CTAID.Y ;  /* 0x0000000000047919 */ /* 0x000ea60000002600 */
[----:B------:R-:W-:Y:S01]  /*0430*/  SHF.R.S32.HI R9, RZ, 0x1f, R8 ;  /* 0x0000001fff097819 */ /* 0x000fe20000011408 */
[----:B------:R-:W-:Y:S01]  /*0440*/  IMAD.IADD R6, R5, 0x1, -R6 ;  /* 0x0000000105067824 */ /* 0x000fe200078e0a06 */
[----:B------:R-:W3:Y:S02]  /*0450*/  LDC R13, c[0x0][0x140] ;  /* 0x00005000ff0d7b82 */ /* 0x000ee40000000800 */
[----:B------:R-:W-:-:S02]  /*0460*/  LEA.HI R9, R9, R8, RZ, 0x3 ;  /* 0x0000000809097211 */ /* 0x000fc400078f18ff */
[----:B-----5:R-:W-:Y:S02]  /*0470*/  ISETP.NE.OR P0, PT, R0, RZ, !P0 ;  /* 0x000000ff0000720c */ /* 0x020fe40004705670 */
[--C-:B------:R-:W-:Y:S02]  /*0480*/  SHF.R.S32.HI R0, RZ, 0x3, R9.reuse ;  /* 0x00000003ff007819 */ /* 0x100fe40000011409 */
[----:B0-----:R-:W-:Y:S02]  /*0490*/  I2FP.F32.U32 R10, UR8 ;  /* 0x00000008000a7c45 */ /* 0x001fe40008201000 */
[----:B------:R-:W-:-:S03]  /*04a0*/  SHF.R.S32.HI R9, RZ, 0x1f, R9 ;  /* 0x0000001fff097819 */ /* 0x000fc60000011409 */
[----:B------:R-:W-:Y:S01]  /*04b0*/  FMUL R10, R10, UR4 ;  /* 0x000000040a0a7c20 */ /* 0x000fe20008400000 */
[----:B------:R-:W-:Y:S01]  /*04c0*/  LEA.HI R9, R9, R0, RZ, 0x2 ;  /* 0x0000000009097211 */ /* 0x000fe200078f10ff */
[----:B------:R-:W-:Y:S02]  /*04d0*/  ULDC UR4, c[0x0][0x154] ;  /* 0x0000550000047ab9 */ /* 0x000fe40000000800 */
[----:B------:R-:W-:Y:S01]  /*04e0*/  VOTEU.ALL UP0, P0 ;  /* 0x00000000003f7886 */ /* 0x000fe20000000000 */
[----:B------:R-:W-:Y:S01]  /*04f0*/  LOP3.LUT R9, R9, 0xfffffffc, RZ, 0xc0, !PT ;  /* 0xfffffffc09097812 */ /* 0x000fe200078ec0ff */
[----:B------:R-:W0:Y:S01]  /*0500*/  F2I.U32.TRUNC.NTZ R10, R10 ;  /* 0x0000000a000a7305 */ /* 0x000e22000020f000 */
[----:B------:R-:W-:Y:S02]  /*0510*/  VOTEU.ALL UP1, P0 ;  /* 0x00000000003f7886 */ /* 0x000fe40000020000 */
[----:B------:R-:W5:Y:S01]  /*0520*/  @!UP0 S2UR UR7, SR_CgaCtaId ;  /* 0x00000000000789c3 */ /* 0x000f620000008800 */
[----:B------:R-:W-:Y:S01]  /*0530*/  IMAD.IADD R9, R0, 0x1, -R9 ;  /* 0x0000000100097824 */ /* 0x000fe200078e0a09 */
[----:B------:R-:W-:Y:S01]  /*0540*/  SHF.R.S32.HI R0, RZ, 0x1f, R3 ;  /* 0x0000001fff007819 */ /* 0x000fe20000011403 */
[----:B------:R-:W-:Y:S01]  /*0550*/  @!UP0 UMOV UR6, 0x400 ;  /* 0x0000040000068882 */ /* 0x000fe20000000000 */
[----:B---3--:R-:W-:Y:S01]  /*0560*/  ISETP.EQ.U32.AND P2, PT, R13, 0x1, PT ;  /* 0x000000010d00780c */ /* 0x008fe20003f42070 */
[----:B------:R-:W-:Y:S01]  /*0570*/  IMAD R19, R6, 0x4, R9 ;  /* 0x0000000406137824 */ /* 0x000fe200078e0209 */
[----:B--2---:R-:W-:-:S02]  /*0580*/  I2FP.F32.U32 R12, R4 ;  /* 0x00000004000c7245 */ /* 0x004fc40000201000 */
[----:B------:R-:W2:Y:S01]  /*0590*/  LDC R9, c[0x0][0x148] ;  /* 0x00005200ff097b82 */ /* 0x000ea20000000800 */
[----:B------:R-:W-:Y:S02]  /*05a0*/  LEA.HI R0, R0, R3, RZ, 0x2 ;  /* 0x0000000300007211 */ /* 0x000fe400078f10ff */
[----:B------:R-:W-:Y:S01]  /*05b0*/  LEA.HI R6, R19, R19, RZ, 0x1 ;  /* 0x0000001313067211 */ /* 0x000fe200078f08ff */
[----:B0-----:R-:W-:Y:S02]  /*05c0*/  IMAD.MOV R14, RZ, RZ, -R10 ;  /* 0x000000ffff0e7224 */ /* 0x001fe400078e0a0a */
[----:B------:R-:W-:Y:S01]  /*05d0*/  FMUL R12, R12, UR4 ;  /* 0x000000040c0c7c20 */ /* 0x000fe20008400000 */
[----:B------:R-:W-:Y:S01]  /*05e0*/  LOP3.LUT R0, R0, 0xfffffffc, RZ, 0xc0, !PT ;  /* 0xfffffffc00007812 */ /* 0x000fe200078ec0ff */
[----:B------:R-:W-:Y:S01]  /*05f0*/  UMOV UR4, 0x20 ;  /* 0x0000002000047882 */ /* 0x000fe20000000000 */
[----:B------:R-:W-:Y:S01]  /*0600*/  LOP3.LUT R10, R6, 0xfffffffe, RZ, 0xc0, !PT ;  /* 0xfffffffe060a7812 */ /* 0x000fe200078ec0ff */
[----:B-1----:R-:W-:Y:S01]  /*0610*/  IMAD R6, R11, R14, UR8 ;  /* 0x000000080b067e24 */ /* 0x002fe2000f8e020e */
[----:B------:R-:W-:-:S04]  /*0620*/  @!UP0 UIADD3 UR4, -UR4, 0x100000, URZ ;  /* 0x0010000004048890 */ /* 0x000fc8000fffe13f */
[----:B------:R-:W-:Y:S02]  /*0630*/  @!UP0 USHF.L.U32 UR5, UR4, 0xb, URZ ;  /* 0x0000000b04058899 */ /* 0x000fe4000800063f */
[----:B------:R-:W-:Y:S01]  /*0640*/  @!UP0 USHF.L.U32 UR4, UR4, 0x1, URZ ;  /* 0x0000000104048899 */ /* 0x000fe2000800063f */
[----:B------:R-:W0:Y:S01]  /*0650*/  F2I.U32.TRUNC.NTZ R12, R12 ;  /* 0x0000000c000c7305 */ /* 0x000e22000020f000 */
[----:B------:R-:W-:Y:S02]  /*0660*/  IMAD.IADD R3, R3, 0x1, -R0 ;  /* 0x0000000103037824 */ /* 0x000fe400078e0a00 */
[C---:B------:R-:W-:Y:S02]  /*0670*/  IMAD.IADD R11, R19.reuse, 0x1, -R10 ;  /* 0x00000001130b7824 */ /* 0x040fe400078e0a0a */
[----:B------:R-:W-:Y:S01]  /*0680*/  IMAD.SHL.U32 R10, R19, 0x4, RZ ;  /* 0x00000004130a7824 */ /* 0x000fe200078e00ff */
[----:B-----5:R-:W-:Y:S01]  /*0690*/  @!UP0 ULEA UR6, UR7, UR6, 0x18 ;  /* 0x0000000607068291 */ /* 0x020fe2000f8ec03f */
[----:B------:R-:W-:Y:S01]  /*06a0*/  ISETP.NE.AND P1, PT, R3, 0x3, PT ;  /* 0x000000030300780c */ /* 0x000fe20003f25270 */
[----:B------:R-:W-:Y:S01]  /*06b0*/  VOTEU.ALL UP0, P0 ;  /* 0x00000000003f7886 */ /* 0x000fe20000000000 */
[----:B------:R-:W-:-:S02]  /*06c0*/  ISETP.NE.AND P4, PT, R11, R6, PT ;  /* 0x000000060b00720c */ /* 0x000fc40003f85270 */
[----:B------:R-:W-:Y:S02]  /*06d0*/  LOP3.LUT R19, R19, 0xc, R10, 0x78, !PT ;  /* 0x0000000c13137812 */ /* 0x000fe400078e780a */
[----:B------:R-:W-:Y:S01]  /*06e0*/  LOP3.LUT P0, RZ, R8, 0x7, RZ, 0xc0, !PT ;  /* 0x0000000708ff7812 */ /* 0x000fe2000780c0ff */
[C---:B------:R-:W-:Y:S01]  /*06f0*/  VIADD R8, R2.reuse, 0xffffffff ;  /* 0xffffffff02087836 */ /* 0x040fe20000000000 */
[----:B------:R-:W-:Y:S01]  /*0700*/  ISETP.EQ.OR P1, PT, R3, RZ, !P1 ;  /* 0x000000ff0300720c */ /* 0x000fe20004f22670 */
[----:B0-----:R-:W-:Y:S01]  /*0710*/  IMAD.MOV R23, RZ, RZ, -R12 ;  /* 0x000000ffff177224 */ /* 0x001fe200078e0a0c */
[----:B------:R-:W-:Y:S01]  /*0720*/  ISETP.LT.U32.AND P0, PT, R19, 0x8, !P0 ;  /* 0x000000081300780c */ /* 0x000fe20004701070 */
[----:B------:R-:W0:Y:S02]  /*0730*/  FENCE.VIEW.ASYNC.S ;  /* 0x00000000000073c6 */ /* 0x000e240000000000 */
[----:B0-----:R0:W1:Y:S01]  /*0740*/  @!UP0 SYNCS.EXCH.64 URZ, [UR6+0x80], UR4 ;  /* 0x00008004063f85b2 */ /* 0x0010620008000100 */
[----:B------:R-:W-:Y:S01]  /*0750*/  ISETP.EQ.AND P1, PT, R2, RZ, P1 ;  /* 0x000000ff0200720c */ /* 0x000fe20000f22270 */
[----:B--2---:R-:W-:Y:S01]  /*0760*/  IMAD R11, R9, R23, R4 ;  /* 0x00000017090b7224 */ /* 0x004fe200078e0204 */
[----:B------:R-:W-:-:S02]  /*0770*/  ISETP.GE.U32.AND P6, PT, R8, 0x2, PT ;  /* 0x000000020800780c */ /* 0x000fc40003fc6070 */
[----:B------:R-:W-:Y:S02]  /*0780*/  @P4 LEA.HI R0, R19, R19, RZ, 0x1 ;  /* 0x0000001313004211 */ /* 0x000fe400078f08ff */
[----:B------:R-:W-:Y:S02]  /*0790*/  SEL R18, RZ, 0x1, !P1 ;  /* 0x00000001ff127807 */ /* 0x000fe40004800000 */
[----:B------:R-:W-:Y:S02]  /*07a0*/  @P4 SHF.R.S32.HI R0, RZ, 0x1, R0 ;  /* 0x00000001ff004819 */ /* 0x000fe40000011400 */
[----:B------:R-:W-:Y:S02]  /*07b0*/  SEL R18, R18, 0x2, P6 ;  /* 0x0000000212127807 */ /* 0x000fe40003000000 */
[----:B------:R-:W-:Y:S02]  /*07c0*/  @P4 ISETP.NE.AND P5, PT, R0, R11, PT ;  /* 0x0000000b0000420c */ /* 0x000fe40003fa5270 */
[----:B------:R-:W-:Y:S01]  /*07d0*/  SEL R11, RZ, 0x1, !P0 ;  /* 0x00000001ff0b7807 */ /* 0x000fe20004000000 */
[----:B------:R0:W2:Y:S01]  /*07e0*/  @!UP1 SYNCS.EXCH.64 URZ, [UR6+0x88], UR4 ;  /* 0x00008804063f95b2 */ /* 0x0000a20008000100 */
[----:B------:R-:W-:Y:S01]  /*07f0*/  @P4 SEL R22, RZ, 0x1, P5 ;  /* 0x00000001ff164807 */ /* 0x000fe20002800000 */
[----:B------:R-:W-:Y:S01]  /*0800*/  NOP ;  /* 0x0000000000007918 */ /* 0x000fe20000000000 */
[----:B------:R-:W-:-:S02]  /*0810*/  LOP3.LUT R0, R95, 0x7f, RZ, 0xc0, !PT ;  /* 0x0000007f5f007812 */ /* 0x000fc400078ec0ff */
[----:B------:R-:W-:Y:S01]  /*0820*/  LOP3.LUT R22, R22, R11, RZ, 0xc0, !PT ;  /* 0x0000000b16167212 */ /* 0x000fe200078ec0ff */
[----:B01----:R-:W-:Y:S06]  /*0830*/  @!P2 BRA `(.L_x_3) ;  /* 0x000000000008a947 */ /* 0x003fec0003800000 */
[----:B--2-4-:R-:W-:Y:S01]  /*0840*/  UCGABAR_ARV ;  /* 0x00000000000079c7 */ /* 0x014fe20008000000 */
[----:B------:R-:W-:Y:S05]  /*0850*/  BRA `(.L_x_4) ;  /* 0x0000000000047947 */ /* 0x000fea0003800000 */
.L_x_3:
[----:B--2-4-:R-:W-:Y:S01]  /*0860*/  NOP ;  /* 0x0000000000007918 */ /* 0x014fe20000000000 */
.L_x_4:
[----:B------:R-:W0:Y:S01]  /*0870*/  LDC R2, c[0x0][0x65c] ;  /* 0x00019700ff027b82 */ /* 0x000e220000000800 */
[----:B------:R-:W-:Y:S02]  /*0880*/  IMAD.U32 R10, RZ, RZ, UR8 ;  /* 0x00000008ff0a7e24 */ /* 0x000fe4000f8e00ff */
[----:B------:R-:W-:Y:S01]  /*0890*/  IMAD.MOV.U32 R11, RZ, RZ, RZ ;  /* 0x000000ffff0b7224 */ /* 0x000fe200078e00ff */
[----:B0-----:R-:W-:-:S04]  /*08a0*/  ISETP.NE.AND P1, PT, R2, 0x1, PT ;  /* 0x000000010200780c */ /* 0x001fc80003f25270 */
[----:B------:R-:W-:-:S09]  /*08b0*/  P2R R5, PR, RZ, 0x2 ;  /* 0x00000002ff057803 */ /* 0x000fd20000000000 */
[----:B------:R-:W0:Y:S01]  /*08c0*/  @P1 LDC R17, c[0x0][0x10] ;  /* 0x00000400ff111b82 */ /* 0x000e220000000800 */
[----:B------:R-:W-:Y:S02]  /*08d0*/  @P1 IMAD.MOV.U32 R5, RZ, RZ, RZ ;  /* 0x000000ffff051224 */ /* 0x000fe400078e00ff */
[----:B------:R-:W-:-:S05]  /*08e0*/  @P1 IMAD.MOV.U32 R15, RZ, RZ, RZ ;  /* 0x000000ffff0f1224 */ /* 0x000fca00078e00ff */
[----:B------:R-:W1:Y:S01]  /*08f0*/  @!P1 LDC R13, c[0x0][0xc] ;  /* 0x00000300ff0d9b82 */ /* 0x000e620000000800 */
[----:B------:R-:W-:Y:S01]  /*0900*/  ULDC UR4, c[0x0][0xc] ;  /* 0x0000030000047ab9 */ /* 0x000fe20000000800 */
[----:B------:R-:W-:Y:S01]  /*0910*/  ULDC UR5, c[0x0][0x10] ;  /* 0x0000040000057ab9 */ /* 0x000fe20000000800 */
[----:B------:R-:W-:Y:S01]  /*0920*/  ULDC UR6, c[0x0][0x14] ;  /* 0x0000050000067ab9 */ /* 0x000fe20000000800 */
[----:B------:R-:W-:-:S04]  /*0930*/  UIMAD.WIDE.U32 UR4, UR4, UR5, URZ ;  /* 0x00000005040472a5 */ /* 0x000fc8000f8e003f */
[----:B------:R-:W-:Y:S02]  /*0940*/  UIMAD.WIDE.U32 UR36, UR4, UR6, URZ ;  /* 0x00000006042472a5 */ /* 0x000fe4000f8e003f */
[----:B------:R-:W-:-:S04]  /*0950*/  UIMAD UR42, UR5, UR6, URZ ;  /* 0x00000006052a72a4 */ /* 0x000fc8000f8e023f */
[----:B------:R-:W-:Y:S01]  /*0960*/  UIADD3 UR42, UR37, UR42, URZ ;  /* 0x0000002a252a7290 */ /* 0x000fe2000fffe03f */
[----:B0-----:R-:W-:-:S04]  /*0970*/  @P1 IMAD.WIDE.U32 R16, R17, UR8, R4 ;  /* 0x0000000811101c25 */ /* 0x001fc8000f8e0004 */
[----:B------:R-:W-:Y:S02]  /*0980*/  @P1 IMAD.IADD R17, R17, 0x1, R15 ;  /* 0x0000000111111824 */ /* 0x000fe400078e020f */
[----:B-1----:R-:W-:-:S04]  /*0990*/  @!P1 IMAD.WIDE.U32 R10, R4, R13, R10 ;  /* 0x0000000d040a9225 */ /* 0x002fc800078e000a */
[----:B------:R-:W-:Y:S02]  /*09a0*/  @!P1 IMAD.MOV.U32 R16, RZ, RZ, R10 ;  /* 0x000000ffff109224 */ /* 0x000fe400078e000a */
[----:B------:R-:W-:Y:S01]  /*09b0*/  @!P1 IMAD.MOV.U32 R17, RZ, RZ, R11 ;  /* 0x000000ffff119224 */ /* 0x000fe200078e000b */
[----:B------:R-:W-:Y:S06]  /*09c0*/  @!P2 BRA `(.L_x_5) ;  /* 0x00000000000ca947 */ /* 0x000fec0003800000 */
[----:B------:R-:W-:Y:S01]  /*09d0*/  UCGABAR_WAIT ;  /* 0x0000000000007dc7 */ /* 0x000fe20008000000 */
[----:B------:R-:W-:Y:S01]  /*09e0*/  CCTL.IVALL ;  /* 0x00000000ff00798f */ /* 0x000fe20002000000 */
[----:B------:R-:W-:Y:S05]  /*09f0*/  BRA `(.L_x_6) ;  /* 0x0000000000047947 */ /* 0x000fea0003800000 */
.L_x_5:
[----:B------:R-:W-:Y:S06]  /*0a00*/  BAR.SYNC.DEFER_BLOCKING 0x0 ;  /* 0x0000000000007b1d */ /* 0x000fec0000010000 */
.L_x_6:
[----:B------:R-:W-:Y:S05]  /*0a10*/  @!P3 BRA `(.L_x_7) ;  /* 0x0000005c00c4b947 */ /* 0x000fea0003800000 */
[----:B------:R-:W-:-:S13]  /*0a20*/  ISETP.GT.U32.AND P0, PT, R8, 0x1, PT ;  /* 0x000000010800780c */ /* 0x000fda0003f04070 */
[----:B------:R-:W-:Y:S05]  /*0a30*/  @P0 EXIT ;  /* 0x000000000000094d */ /* 0x000fea0003800000 */
[----:B------:R-:W-:Y:S01]  /*0a40*/  ULDC.64 UR4, c[0x0][0x650] ;  /* 0x0001940000047ab9 */ /* 0x000fe20000000a00 */
[----:B------:R-:W-:Y:S01]  /*0a50*/  PRMT R3, RZ, 0x7610, R3 ;  /* 0x00007610ff037816 */ /* 0x000fe20000000003 */
[----:B------:R-:W-:Y:S01]  /*0a60*/  IMAD.MOV.U32 R103, RZ, RZ, -0x1 ;  /* 0xffffffffff677424 */ /* 0x000fe200078e00ff */
[----:B------:R-:W-:Y:S01]  /*0a70*/  ISETP.GE.U32.AND P0, PT, R16, UR4, PT ;  /* 0x0000000410007c0c */ /* 0x000fe2000bf06070 */
[----:B------:R-:W-:Y:S02]  /*0a80*/  IMAD.MOV.U32 R100, RZ, RZ, -0x1 ;  /* 0xffffffffff647424 */ /* 0x000fe400078e00ff */
[----:B------:R-:W-:Y:S01]  /*0a90*/  IMAD.MOV.U32 R101, RZ, RZ, -0x1 ;  /* 0xffffffffff657424 */ /* 0x000fe200078e00ff */
[----:B------:R-:W-:-:S13]  /*0aa0*/  ISETP.GE.U32.AND.EX P0, PT, R17, UR5, PT, P0 ;  /* 0x0000000511007c0c */ /* 0x000fda000bf06100 */
[----:B------:R-:W-:Y:S05]  /*0ab0*/  @P0 BRA `(.L_x_8) ;  /* 0x0000000400280947 */ /* 0x000fea0003800000 */
[----:B------:R-:W0:Y:S01]  /*0ac0*/  LDC.64 R24, c[0x0][0x628] ;  /* 0x00018a00ff187b82 */ /* 0x000e220000000a00 */
[----:B------:R-:W-:Y:S02]  /*0ad0*/  IMAD.MOV.U32 R10, RZ, RZ, R16 ;  /* 0x000000ffff0a7224 */ /* 0x000fe400078e0010 */
[----:B------:R-:W-:-:S05]  /*0ae0*/  IMAD.MOV.U32 R11, RZ, RZ, R17 ;  /* 0x000000ffff0b7224 */ /* 0x000fca00078e0011 */
[----:B------:R-:W1:Y:S08]  /*0af0*/  LDC R8, c[0x0][0x630] ;  /* 0x00018c00ff087b82 */ /* 0x000e700000000800 */
[----:B------:R-:W2:Y:S01]  /*0b00*/  LDC.64 R26, c[0x0][0x620] ;  /* 0x00018800ff1a7b82 */ /* 0x000ea20000000a00 */
[----:B0-----:R-:W-:-:S04]  /*0b10*/  ISETP.NE.U32.AND P0, PT, R24, RZ, PT ;  /* 0x000000ff1800720c */ /* 0x001fc80003f05070 */
[----:B------:R-:W-:-:S13]  /*0b20*/  ISETP.NE.AND.EX P0, PT, R25, RZ, PT, P0 ;  /* 0x000000ff1900720c */ /* 0x000fda0003f05300 */
[----:B-12---:R-:W-:Y:S05]  /*0b30*/  @!P0 BRA `(.L_x_9) ;  /* 0x0000000000288947 */ /* 0x006fea0003800000 */
[----:B------:R-:W0:Y:S02]  /*0b40*/  LDC R3, c[0x0][0x634] ;  /* 0x00018d00ff037b82 */ /* 0x000e240000000800 */
[----:B0-----:R-:W-:-:S05]  /*0b50*/  IADD3 R3, P0, R16, R3, RZ ;  /* 0x0000000310037210 */ /* 0x001fca0007f1e0ff */
[----:B------:R-:W-:-:S04]  /*0b60*/  IMAD.X R21, RZ, RZ, R17, P0 ;  /* 0x000000ffff157224 */ /* 0x000fc800000e0611 */
[----:B------:R-:W-:-:S04]  /*0b70*/  IMAD.WIDE.U32 R10, R21, R24, RZ ;  /* 0x00000018150a7225 */ /* 0x000fc800078e00ff */
[----:B------:R-:W-:-:S04]  /*0b80*/  IMAD.WIDE.U32 R12, P0, R3, R25, R10 ;  /* 0x00000019030c7225 */ /* 0x000fc8000780000a */
[----:B------:R-:W-:-:S04]  /*0b90*/  IMAD.WIDE.U32 R10, R3, R24, RZ ;  /* 0x00000018030a7225 */ /* 0x000fc800078e00ff */
[----:B------:R-:W-:Y:S01]  /*0ba0*/  IMAD.X R15, RZ, RZ, RZ, P0 ;  /* 0x000000ffff0f7224 */ /* 0x000fe200000e06ff */
[----:B------:R-:W-:Y:S01]  /*0bb0*/  IADD3 RZ, P0, R11, R12, RZ ;  /* 0x0000000c0bff7210 */ /* 0x000fe20007f1e0ff */
[----:B------:R-:W-:-:S04]  /*0bc0*/  IMAD.MOV.U32 R14, RZ, RZ, R13 ;  /* 0x000000ffff0e7224 */ /* 0x000fc800078e000d */
[----:B------:R-:W-:-:S08]  /*0bd0*/  IMAD.WIDE.U32.X R10, R21, R25, R14, P0 ;  /* 0x00000019150a7225 */ /* 0x000fd000000e040e */
.L_x_9:
[----:B------:R-:W0:Y:S01]  /*0be0*/  LDC.64 R30, c[0x0][0x640] ;  /* 0x00019000ff1e7b82 */ /* 0x000e220000000a00 */
[-CC-:B------:R-:W-:Y:S01]  /*0bf0*/  SHF.R.U64 R101, R10, R8.reuse, R11.reuse ;  /* 0x000000080a657219 */ /* 0x180fe2000000120b */
[----:B------:R-:W-:Y:S01]  /*0c00*/  IMAD R29, R9, R23, R4 ;  /* 0x00000017091d7224 */ /* 0x000fe200078e0204 */
[----:B------:R-:W-:Y:S01]  /*0c10*/  SHF.R.U32.HI R3, RZ, R8, R11 ;  /* 0x00000008ff037219 */ /* 0x000fe2000001160b */
[----:B------:R-:W-:Y:S01]  /*0c20*/  IMAD.MOV.U32 R23, RZ, RZ, 0x1 ;  /* 0x00000001ff177424 */ /* 0x000fe200078e00ff */
[----:B------:R-:W-:-:S03]  /*0c30*/  IADD3 R5, P0, RZ, -R101, RZ ;  /* 0x80000065ff057210 */ /* 0x000fc60007f1e0ff */
[----:B------:R-:W1:Y:S02]  /*0c40*/  LDC R12, c[0x0][0x618] ;  /* 0x00018600ff0c7b82 */ /* 0x000e640000000800 */
[----:B------:R-:W-:Y:S02]  /*0c50*/  IMAD.X R3, RZ, RZ, ~R3, P0 ;  /* 0x000000ffff037224 */ /* 0x000fe400000e0e03 */
[----:B------:R-:W-:-:S04]  /*0c60*/  IMAD.WIDE.U32 R10, R5, R26, R16 ;  /* 0x0000001a050a7225 */ /* 0x000fc800078e0010 */
[----:B------:R-:W2:Y:S01]  /*0c70*/  LDC R20, c[0x0][0x608] ;  /* 0x00018200ff147b82 */ /* 0x000ea20000000800 */
[----:B------:R-:W-:Y:S02]  /*0c80*/  IMAD R8, R3, R26, RZ ;  /* 0x0000001a03087224 */ /* 0x000fe400078e02ff */
[----:B------:R-:W-:Y:S02]  /*0c90*/  IMAD.MOV.U32 R3, RZ, RZ, -0x1 ;  /* 0xffffffffff037424 */ /* 0x000fe400078e00ff */
[----:B------:R-:W-:-:S03]  /*0ca0*/  IMAD R5, R5, R27, R8 ;  /* 0x0000001b05057224 */ /* 0x000fc600078e0208 */
[----:B------:R-:W3:Y:S01]  /*0cb0*/  LDC R28, c[0x0][0x658] ;  /* 0x00019600ff1c7b82 */ /* 0x000ee20000000800 */
[----:B------:R-:W-:Y:S01]  /*0cc0*/  IMAD.IADD R5, R11, 0x1, R5 ;  /* 0x000000010b057824 */ /* 0x000fe200078e0205 */
[----:B0-----:R-:W-:-:S04]  /*0cd0*/  ISETP.NE.U32.AND P0, PT, R30, RZ, PT ;  /* 0x000000ff1e00720c */ /* 0x001fc80003f05070 */
[----:B------:R-:W-:Y:S02]  /*0ce0*/  ISETP.NE.AND.EX P0, PT, R31, RZ, PT, P0 ;  /* 0x000000ff1f00720c */ /* 0x000fe40003f05300 */
[----:B------:R-:W0:Y:S01]  /*0cf0*/  LDC R24, c[0x0][0x600] ;  /* 0x00018000ff187b82 */ /* 0x000e220000000800 */
[-CC-:B-1----:R-:W-:Y:S02]  /*0d00*/  SHF.R.U64 R14, R10, R12.reuse, R5.reuse ;  /* 0x0000000c0a0e7219 */ /* 0x182fe40000001205 */
[----:B------:R-:W-:-:S05]  /*0d10*/  SHF.R.U32.HI R5, RZ, R12, R5 ;  /* 0x0000000cff057219 */ /* 0x000fca0000011605 */
[----:B------:R-:W1:Y:S01]  /*0d20*/  LDC R15, c[0x0][0x648] ;  /* 0x00019200ff0f7b82 */ /* 0x000e620000000800 */
[-CC-:B--2---:R-:W-:Y:S02]  /*0d30*/  SHF.R.U64 R27, R14, R20.reuse, R5.reuse ;  /* 0x000000140e1b7219 */ /* 0x184fe40000001205 */
[----:B------:R-:W-:-:S05]  /*0d40*/  SHF.R.U32.HI R5, RZ, R20, R5 ;  /* 0x00000014ff057219 */ /* 0x000fca0000011605 */
[----:B------:R-:W2:Y:S01]  /*0d50*/  LDC R21, c[0x0][0x638] ;  /* 0x00018e00ff157b82 */ /* 0x000ea20000000800 */
[-CC-:B---3--:R-:W-:Y:S02]  /*0d60*/  SHF.R.U64 R20, R27, R28.reuse, R5.reuse ;  /* 0x0000001c1b147219 */ /* 0x188fe40000001205 */
[-C--:B------:R-:W-:Y:S02]  /*0d70*/  SHF.L.U32 R3, R3, R28.reuse, RZ ;  /* 0x0000001c03037219 */ /* 0x080fe400000006ff */
[----:B------:R-:W-:Y:S01]  /*0d80*/  SHF.R.U32.HI R5, RZ, R28, R5 ;  /* 0x0000001cff057219 */ /* 0x000fe20000011605 */
[----:B------:R-:W-:Y:S01]  /*0d90*/  IMAD.MOV.U32 R4, RZ, RZ, R20 ;  /* 0x000000ffff047224 */ /* 0x000fe200078e0014 */
[----:B------:R-:W-:Y:S01]  /*0da0*/  LOP3.LUT R12, RZ, R3, RZ, 0x33, !PT ;  /* 0x00000003ff0c7212 */ /* 0x000fe200078e33ff */
[----:B------:R-:W3:Y:S01]  /*0db0*/  LDC R25, c[0x0][0x610] ;  /* 0x00018400ff197b82 */ /* 0x000ee20000000800 */
[----:B------:R-:W-:Y:S05]  /*0dc0*/  @!P0 BRA `(.L_x_10) ;  /* 0x0000000000288947 */ /* 0x000fea0003800000 */
[----:B------:R-:W4:Y:S02]  /*0dd0*/  LDC R3, c[0x0][0x64c] ;  /* 0x00019300ff037b82 */ /* 0x000f240000000800 */
[----:B----4-:R-:W-:-:S05]  /*0de0*/  IADD3 R3, P0, R20, R3, RZ ;  /* 0x0000000314037210 */ /* 0x010fca0007f1e0ff */
        /* <DEDUP_REMOVED lines=8> */
.L_x_10:
[----:B-1----:R-:W-:Y:S01]  /*0e70*/  SHF.R.U64 R4, R4, R15, R5 ;  /* 0x0000000f04047219 */ /* 0x002fe20000001205 */
[----:B0-----:R-:W-:Y:S01]  /*0e80*/  VIADD R5, R24, 0xffffffff ;  /* 0xffffffff18057836 */ /* 0x001fe20000000000 */
[----:B------:R-:W-:Y:S02]  /*0e90*/  SHF.L.U32 R3, R23, R28, RZ ;  /* 0x0000001c17037219 */ /* 0x000fe400000006ff */
[----:B------:R-:W-:Y:S01]  /*0ea0*/  LOP3.LUT R12, R27, R12, RZ, 0xc0, !PT ;  /* 0x0000000c1b0c7212 */ /* 0x000fe200078ec0ff */
[----:B------:R-:W-:Y:S01]  /*0eb0*/  IMAD.MOV R8, RZ, RZ, -R4 ;  /* 0x000000ffff087224 */ /* 0x000fe200078e0a04 */
[----:B------:R-:W-:Y:S02]  /*0ec0*/  SEL R6, R6, R29, !P1 ;  /* 0x0000001d06067207 */ /* 0x000fe40004800000 */
[----:B------:R-:W-:Y:S01]  /*0ed0*/  LOP3.LUT R5, R14, R5, RZ, 0xc0, !PT ;  /* 0x000000050e057212 */ /* 0x000fe200078ec0ff */
[----:B------:R-:W-:Y:S02]  /*0ee0*/  IMAD R9, R3, R4, R12 ;  /* 0x0000000403097224 */ /* 0x000fe400078e020c */
[----:B--2---:R-:W-:-:S02]  /*0ef0*/  IMAD R3, R8, R21, R20 ;  /* 0x0000001508037224 */ /* 0x004fc400078e0214 */
[----:B---3--:R-:W-:Y:S02]  /*0f00*/  IMAD R6, R9, R25, R6 ;  /* 0x0000001909067224 */ /* 0x008fe400078e0206 */
[----:B------:R-:W-:Y:S02]  /*0f10*/  IMAD R103, R3, R24, R5 ;  /* 0x0000001803677224 */ /* 0x000fe400078e0205 */
[----:B------:R-:W-:-:S03]  /*0f20*/  IMAD.MOV.U32 R4, RZ, RZ, 0x1 ;  /* 0x00000001ff047424 */ /* 0x000fc600078e00ff */
[----:B------:R-:W-:Y:S02]  /*0f30*/  SEL R100, R103, R6, !P1 ;  /* 0x0000000667647207 */ /* 0x000fe40004800000 */
[----:B------:R-:W-:Y:S02]  /*0f40*/  PRMT R3, R4, 0x7610, R3 ;  /* 0x0000761004037816 */ /* 0x000fe40000000003 */
[----:B------:R-:W-:-:S07]  /*0f50*/  SEL R103, R6, R103, !P1 ;  /* 0x0000006706677207 */ /* 0x000fce0004800000 */
.L_x_8:
[----:B------:R-:W-:-:S08]  /*0f60*/  NOP ;  /* 0x0000000000007918 */ /* 0x000fd00000000000 */
[----:B------:R-:W0:Y:S02]  /*0f70*/  USETMAXREG.TRY_ALLOC.CTAPOOL UP0, 0xe8 ;  /* 0x000000e8000079c8 */ /* 0x000e240008000600 */
[----:B0-----:R-:W-:-:S13]  /*0f80*/  PLOP3.LUT P0, PT, PT, PT, UP0, 0x80, 0x0 ;  /* 0x000000000000781c */ /* 0x001fda0003f0f008 */
[----:B------:R-:W-:Y:S05]  /*0f90*/  @!P0 BRA `(.L_x_8) ;  /* 0xfffffffc00f08947 */ /* 0x000fea000383ffff */
[----:B------:R-:W-:Y:S01]  /*0fa0*/  ULDC.64 UR4, c[0x0][0x598] ;  /* 0x0001660000047ab9 */ /* 0x000fe20000000a00 */
[----:B------:R-:W-:Y:S01]  /*0fb0*/  ULDC.64 UR38, c[0x0][0x208] ;  /* 0x0000820000267ab9 */ /* 0x000fe20000000a00 */
[----:B------:R-:W-:-:S04]  /*0fc0*/  ISETP.NE.U32.AND P0, PT, RZ, UR4, PT ;  /* 0x00000004ff007c0c */ /* 0x000fc8000bf05070 */
[----:B------:R-:W-:-:S13]  /*0fd0*/  ISETP.NE.AND.EX P0, PT, RZ, UR5, PT, P0 ;  /* 0x00000005ff007c0c */ /* 0x000fda000bf05300 */
[----:B------:R-:W-:Y:S05]  /*0fe0*/  @!P0 BRA `(.L_x_11) ;  /* 0x00000000001c8947 */ /* 0x000fea0003800000 */
[----:B------:R-:W0:Y:S02]  /*0ff0*/  LDC.64 R4, c[0x0][0x598] ;  /* 0x00016600ff047b82 */ /* 0x000e240000000a00 */
[----:B0-----:R-:W2:Y:S02]  /*1000*/  LDG.E.64 R4, desc[UR38][R4.64] ;  /* 0x0000002604047981 */ /* 0x001ea4000c1e1b00 */
[----:B--2---:R-:W-:-:S04]  /*1010*/  ISETP.NE.U32.AND P0, PT, R4, RZ, PT ;  /* 0x000000ff0400720c */ /* 0x004fc80003f05070 */
[----:B------:R-:W-:-:S13]  /*1020*/  ISETP.NE.AND.EX P0, PT, R5, RZ, PT, P0 ;  /* 0x000000ff0500720c */ /* 0x000fda0003f05300 */
[----:B------:R-:W-:Y:S05]  /*1030*/  @!P0 BRA `(.L_x_11) ;  /* 0x0000000000088947 */ /* 0x000fea0003800000 */
[----:B------:R0:W5:Y:S01]  /*1040*/  LD.E R23, desc[UR38][R4.64] ;  /* 0x0000002604177980 */ /* 0x000162000c101900 */
[----:B------:R-:W-:Y:S05]  /*1050*/  BRA `(.L_x_12) ;  /* 0x0000000000247947 */ /* 0x000fea0003800000 */
.L_x_11:
[----:B------:R-:W-:Y:S02]  /*1060*/  ULDC.64 UR4, c[0x0][0x588] ;  /* 0x0001620000047ab9 */ /* 0x000fe40000000a00 */
[----:B------:R-:W-:-:S04]  /*1070*/  ISETP.NE.U32.AND P0, PT, RZ, UR4, PT ;  /* 0x00000004ff007c0c */ /* 0x000fc8000bf05070 */
[----:B------:R-:W-:-:S13]  /*1080*/  ISETP.NE.AND.EX P0, PT, RZ, UR5, PT, P0 ;  /* 0x00000005ff007c0c */ /* 0x000fda000bf05300 */
[----:B------:R-:W-:Y:S05]  /*1090*/  @!P0 BRA `(.L_x_13) ;  /* 0x00000000000c8947 */ /* 0x000fea0003800000 */
[----:B------:R-:W0:Y:S02]  /*10a0*/  LDC.64 R4, c[0x0][0x588] ;  /* 0x00016200ff047b82 */ /* 0x000e240000000a00 */
[----:B0-----:R1:W5:Y:S01]  /*10b0*/  LDG.E R23, desc[UR38][R4.64] ;  /* 0x0000002604177981 */ /* 0x001362000c1e1900 */
[----:B------:R-:W-:Y:S05]  /*10c0*/  BRA `(.L_x_12) ;  /* 0x0000000000087947 */ /* 0x000fea0003800000 */
.L_x_13:
[----:B------:R-:W-:Y:S02]  /*10d0*/  ULDC UR4, c[0x0][0x580] ;  /* 0x0001600000047ab9 */ /* 0x000fe40000000800 */
[----:B------:R-:W-:-:S07]  /*10e0*/  IMAD.U32 R23, RZ, RZ, UR4 ;  /* 0x00000004ff177e24 */ /* 0x000fce000f8e00ff */
.L_x_12:
[----:B------:R-:W-:Y:S02]  /*10f0*/  ULDC.64 UR4, c[0x0][0x5a0] ;  /* 0x0001680000047ab9 */ /* 0x000fe40000000a00 */
[----:B------:R-:W-:-:S04]  /*1100*/  ISETP.NE.U32.AND P0, PT, RZ, UR4, PT ;  /* 0x00000004ff007c0c */ /* 0x000fc8000bf05070 */
[----:B------:R-:W-:-:S13]  /*1110*/  ISETP.NE.AND.EX P0, PT, RZ, UR5, PT, P0 ;  /* 0x00000005ff007c0c */ /* 0x000fda000bf05300 */
[----:B------:R-:W-:Y:S05]  /*1120*/  @!P0 BRA `(.L_x_14) ;  /* 0x00000000001c8947 */ /* 0x000fea0003800000 */
[----:B01----:R-:W0:Y:S02]  /*1130*/  LDC.64 R4, c[0x0][0x5a0] ;  /* 0x00016800ff047b82 */ /* 0x003e240000000a00 */
[----:B0-----:R-:W2:Y:S02]  /*1140*/  LDG.E.64 R4, desc[UR38][R4.64] ;  /* 0x0000002604047981 */ /* 0x001ea4000c1e1b00 */
[----:B--2---:R-:W-:-:S04]  /*1150*/  ISETP.NE.U32.AND P0, PT, R4, RZ, PT ;  /* 0x000000ff0400720c */ /* 0x004fc80003f05070 */
[----:B------:R-:W-:-:S13]  /*1160*/  ISETP.NE.AND.EX P0, PT, R5, RZ, PT, P0 ;  /* 0x000000ff0500720c */ /* 0x000fda0003f05300 */
[----:B------:R-:W-:Y:S05]  /*1170*/  @!P0 BRA `(.L_x_14) ;  /* 0x0000000000088947 */ /* 0x000fea0003800000 */
[----:B------:R0:W5:Y:S01]  /*1180*/  LD.E R90, desc[UR38][R4.64] ;  /* 0x00000026045a7980 */ /* 0x000162000c101900 */
[----:B------:R-:W-:Y:S05]  /*1190*/  BRA `(.L_x_15) ;  /* 0x0000000000247947 */ /* 0x000fea0003800000 */
.L_x_14:
[----:B------:R-:W-:Y:S02]  /*11a0*/  ULDC.64 UR4, c[0x0][0x590] ;  /* 0x0001640000047ab9 */ /* 0x000fe40000000a00 */
[----:B------:R-:W-:-:S04]  /*11b0*/  ISETP.NE.U32.AND P0, PT, RZ, UR4, PT ;  /* 0x00000004ff007c0c */ /* 0x000fc8000bf05070 */
[----:B------:R-:W-:-:S13]  /*11c0*/  ISETP.NE.AND.EX P0, PT, RZ, UR5, PT, P0 ;  /* 0x00000005ff007c0c */ /* 0x000fda000bf05300 */
[----:B------:R-:W-:Y:S05]  /*11d0*/  @!P0 BRA `(.L_x_16) ;  /* 0x00000000000c8947 */ /* 0x000fea0003800000 */
[----:B------:R-:W2:Y:S02]  /*11e0*/  LDC.64 R90, c[0x0][0x590] ;  /* 0x00016400ff5a7b82 */ /* 0x000ea40000000a00 */
[----:B--2---:R2:W5:Y:S01]  /*11f0*/  LDG.E R90, desc[UR38][R90.64] ;  /* 0x000000265a5a7981 */ /* 0x004562000c1e1900 */
[----:B------:R-:W-:Y:S05]  /*1200*/  BRA `(.L_x_15) ;  /* 0x0000000000087947 */ /* 0x000fea0003800000 */
.L_x_16:
[----:B------:R-:W-:Y:S02]  /*1210*/  ULDC UR4, c[0x0][0x584] ;  /* 0x0001610000047ab9 */ /* 0x000fe40000000800 */
[----:B------:R-:W-:-:S07]  /*1220*/  IMAD.U32 R90, RZ, RZ, UR4 ;  /* 0x00000004ff5a7e24 */ /* 0x000fce000f8e00ff */
.L_x_15:
[----:B------:R-:W-:-:S13]  /*1230*/  LOP3.LUT P0, RZ, R3, 0xff, RZ, 0xc0, !PT ;  /* 0x000000ff03ff7812 */ /* 0x000fda000780c0ff */
[----:B------:R-:W-:Y:S05]  /*1240*/  @!P0 EXIT ;  /* 0x000000000000894d */ /* 0x000fea0003800000 */
[----:B------:R-:W3:Y:S01]  /*1250*/  LDC R93, c[0x0][0x658] ;  /* 0x00019600ff5d7b82 */ /* 0x000ee20000000800 */
[----:B------:R-:W-:Y:S01]  /*1260*/  LOP3.LUT R7, R7, 0x1, RZ, 0xc0, !PT ;  /* 0x0000000107077812 */ /* 0x000fe200078ec0ff */
[----:B------:R-:W-:Y:S01]  /*1270*/  ULDC.64 UR6, c[0x0][0x288] ;  /* 0x0000a20000067ab9 */ /* 0x000fe20000000a00 */
[----:B------:R-:W-:Y:S01]  /*1280*/  SHF.R.U32.HI R3, RZ, 0x2, R95 ;  /* 0x00000002ff037819 */ /* 0x000fe2000001165f */
[----:B------:R-:W-:Y:S01]  /*1290*/  UIADD3 UR4, UR7, 0x3f, URZ ;  /* 0x0000003f07047890 */ /* 0x000fe2000fffe03f */
[----:B------:R-:W-:Y:S01]  /*12a0*/  SHF.R.U32.HI R0, RZ, 0x1, R0 ;  /* 0x00000001ff007819 */ /* 0x000fe20000011600 */
[----:B------:R-:W-:Y:S01]  /*12b0*/  IMAD.SHL.U32 R88, R7, 0x40, RZ ;  /* 0x0000004007587824 */ /* 0x000fe200078e00ff */
[----:B------:R-:W-:Y:S01]  /*12c0*/  LOP3.LUT R3, R3, 0x7, RZ, 0xc0, !PT ;  /* 0x0000000703037812 */ /* 0x000fe200078ec0ff */
[----:B------:R-:W4:Y:S01]  /*12d0*/  LDC.64 R8, c[0x0][0x5c8] ;  /* 0x00017200ff087b82 */ /* 0x000f220000000a00 */
[----:B------:R-:W-:Y:S01]  /*12e0*/  USHF.R.S32.HI UR5, URZ, 0x1f, UR4 ;  /* 0x0000001f3f057899 */ /* 0x000fe20008011404 */
[----:B------:R-:W-:Y:S01]  /*12f0*/  LOP3.LUT R0, R0, 0x30, RZ, 0xc0, !PT ;  /* 0x0000003000007812 */ /* 0x000fe200078ec0ff */
[----:B------:R-:W-:Y:S01]  /*1300*/  IMAD.MOV.U32 R6, RZ, RZ, 0x1 ;  /* 0x00000001ff067424 */ /* 0x000fe200078e00ff */
[--C-:B------:R-:W-:Y:S01]  /*1310*/  LOP3.LUT R88, R88, 0x40, R3.reuse, 0xe2, !PT ;  /* 0x0000004058587812 */ /* 0x100fe200078ee203 */
[----:B------:R-:W-:Y:S01]  /*1320*/  ULEA.HI UR5, UR5, UR4, URZ, 0x6 ;  /* 0x0000000405057291 */ /* 0x000fe2000f8f303f */
[-C--:B01----:R-:W-:Y:S01]  /*1330*/  IADD3 R4, RZ, -R0.reuse, -R3 ;  /* 0x80000000ff047210 */ /* 0x083fe20007ffe803 */
[----:B------:R-:W-:Y:S01]  /*1340*/  IMAD.U32 R5, RZ, RZ, UR6 ;  /* 0x00000006ff057e24 */ /* 0x000fe2000f8e00ff */
[----:B------:R-:W0:Y:S01]  /*1350*/  LDC R97, c[0x0][0x600] ;  /* 0x00018000ff617b82 */ /* 0x000e220000000800 */
[----:B------:R-:W-:Y:S01]  /*1360*/  LOP3.LUT R88, R88, R0, RZ, 0xfc, !PT ;  /* 0x0000000058587212 */ /* 0x000fe200078efcff */
[----:B------:R-:W-:Y:S01]  /*1370*/  IMAD.MOV.U32 R0, RZ, RZ, -0x1 ;  /* 0xffffffffff007424 */ /* 0x000fe200078e00ff */
[----:B------:R-:W-:Y:S01]  /*1380*/  USHF.R.S32.HI UR43, URZ, 0x6, UR5 ;  /* 0x000000063f2b7899 */ /* 0x000fe20008011405 */
[----:B------:R-:W-:Y:S01]  /*1390*/  LOP3.LUT R94, R95, 0x3, RZ, 0xc0, !PT ;  /* 0x000000035f5e7812 */ /* 0x000fe200078ec0ff */
[----:B------:R-:W-:Y:S01]  /*13a0*/  IMAD R4, R7, -0x40, R4 ;  /* 0xffffffc007047824 */ /* 0x000fe200078e0204 */
[C---:B------:R-:W-:Y:S01]  /*13b0*/  LOP3.LUT R96, R95.reuse, 0x80, RZ, 0xc0, !PT ;  /* 0x000000805f607812 */ /* 0x040fe200078ec0ff */
[----:B------:R-:W-:Y:S01]  /*13c0*/  UISETP.LT.AND UP0, UPT, UR43, 0x1, UPT ;  /* 0x000000012b00788c */ /* 0x000fe2000bf01270 */
[-C--:B---3--:R-:W-:Y:S01]  /*13d0*/  SHF.L.U32 R0, R0, R93.reuse, RZ ;  /* 0x0000005d00007219 */ /* 0x088fe200000006ff */
[----:B------:R-:W-:Y:S01]  /*13e0*/  ULDC UR4, c[0x0][0x284] ;  /* 0x0000a10000047ab9 */ /* 0x000fe20000000800 */
[----:B------:R-:W-:Y:S01]  /*13f0*/  IMAD R94, R94, -0x2, R5 ;  /* 0xfffffffe5e5e7824 */ /* 0x000fe200078e0205 */
[----:B------:R-:W-:Y:S01]  /*1400*/  USEL UR44, UR43, 0x1, UP0 ;  /* 0x000000012b2c7887 */ /* 0x000fe20008000000 */
[----:B------:R-:W-:Y:S01]  /*1410*/  SHF.L.U32 R93, R6, R93, RZ ;  /* 0x0000005d065d7219 */ /* 0x000fe200000006ff */
[----:B------:R-:W-:Y:S01]  /*1420*/  IMAD.SHL.U32 R95, R95, 0x2, RZ ;  /* 0x000000025f5f7824 */ /* 0x000fe200078e00ff */
[----:B------:R-:W-:Y:S01]  /*1430*/  LOP3.LUT R102, R18, 0x1, RZ, 0xfc, !PT ;  /* 0x0000000112667812 */ /* 0x000fe200078efcff */
[----:B------:R-:W-:Y:S01]  /*1440*/  VIADD R99, R4, UR4 ;  /* 0x0000000404637c36 */ /* 0x000fe20008000000 */
[C---:B----4-:R-:W-:Y:S01]  /*1450*/  SHF.L.U64.HI R92, R8.reuse, 0x3, R9 ;  /* 0x00000003085c7819 */ /* 0x050fe20000010209 */
[----:B--2---:R-:W-:Y:S01]  /*1460*/  IMAD.SHL.U32 R91, R8, 0x8, RZ ;  /* 0x00000008085b7824 */ /* 0x004fe200078e00ff */
[----:B------:R-:W-:Y:S01]  /*1470*/  SHF.R.U32.HI R96, RZ, 0x7, R96 ;  /* 0x00000007ff607819 */ /* 0x000fe20000011660 */
[----:B------:R-:W-:Y:S01]  /*1480*/  IMAD.MOV.U32 R89, RZ, RZ, RZ ;  /* 0x000000ffff597224 */ /* 0x000fe200078e00ff */
[----:B------:R-:W-:Y:S01]  /*1490*/  LOP3.LUT R98, RZ, R0, RZ, 0x33, !PT ;  /* 0x00000000ff627212 */ /* 0x000fe200078e33ff */
[----:B------:R-:W-:Y:S01]  /*14a0*/  UIADD3 UR44, UR43, -UR44, URZ ;  /* 0x8000002c2b2c7290 */ /* 0x000fe2000fffe03f */
[----:B------:R-:W-:Y:S01]  /*14b0*/  UMOV UR40, URZ ;  /* 0x0000003f00287c82 */ /* 0x000fe20008000000 */
[----:B0-----:R-:W-:Y:S01]  /*14c0*/  VIADD R97, R97, 0xffffffff ;  /* 0xffffffff61617836 */ /* 0x001fe20000000000 */
[----:B------:R-:W-:-:S09]  /*14d0*/  UMOV UR41, URZ ;  /* 0x0000003f00297c82 */ /* 0x000fd20008000000 */
.L_x_164:
[----:B0-----:R-:W0:Y:S01]  /*14e0*/  SHFL.IDX PT, R0, R96, RZ, 0x1f ;  /* 0x00001fff60007589 */ /* 0x001e2200000e0000 */
[----:B-1----:R-:W1:Y:S01]  /*14f0*/  S2UR UR7, SR_CgaCtaId ;  /* 0x00000000000779c3 */ /* 0x002e620000008800 */
[----:B------:R-:W-:Y:S01]  /*1500*/  UMOV UR6, 0x400 ;  /* 0x0000040000067882 */ /* 0x000fe20000000000 */
[----:B0-----:R-:W-:Y:S01]  /*1510*/  R2UR UR4, R0 ;  /* 0x00000000000472ca */ /* 0x001fe200000e0000 */
[----:B-1----:R-:W-:-:S12]  /*1520*/  ULEA UR6, UR7, UR6, 0x18 ;  /* 0x0000000607067291 */ /* 0x002fd8000f8ec03f */
[----:B------:R-:W-:-:S04]  /*1530*/  ULEA.HI UR5, UR4, UR4, URZ, 0x1 ;  /* 0x0000000404057291 */ /* 0x000fc8000f8f083f */
[----:B------:R-:W-:-:S04]  /*1540*/  ULOP3.LUT UR5, UR5, 0x7fffe, URZ, 0xc0, !UPT ;  /* 0x0007fffe05057892 */ /* 0x000fc8000f8ec03f */
[----:B------:R-:W-:-:S03]  /*1550*/  UIADD3 UR5, UR4, -UR5, URZ ;  /* 0x8000000504057290 */ /* 0x000fc6000fffe03f */
[----:B------:R-:W-:Y:S01]  /*1560*/  ULDC UR4, c[0x0][0x28c] ;  /* 0x0000a30000047ab9 */ /* 0x000fe20000000800 */
[----:B------:R-:W-:Y:S01]  /*1570*/  ULEA UR5, UR5, UR6, 0xd ;  /* 0x0000000605057291 */ /* 0x000fe2000f8e683f */
[----:B------:R-:W-:-:S03]  /*1580*/  ISETP.LT.AND P0, PT, RZ, UR4, PT ;  /* 0x00000004ff007c0c */ /* 0x000fc6000bf01270 */
[----:B------:R-:W-:-:S04]  /*1590*/  UIADD3 UR5, UR5, 0x180, URZ ;  /* 0x0000018005057890 */ /* 0x000fc8000fffe03f */
[----:B------:R-:W-:-:S04]  /*15a0*/  USHF.R.U32.HI UR5, URZ, 0x4, UR5 ;  /* 0x000000043f057899 */ /* 0x000fc80008011605 */
[----:B------:R-:W-:-:S04]  /*15b0*/  ULOP3.LUT UR5, UR5, 0x3fff, URZ, 0xc0, !UPT ;  /* 0x00003fff05057892 */ /* 0x000fc8000f8ec03f */
[----:B------:R-:W-:Y:S01]  /*15c0*/  ULOP3.LUT UR45, UR5, 0x10000, URZ, 0xfc, !UPT ;  /* 0x00010000052d7892 */ /* 0x000fe2000f8efc3f */
[----:B--2345:R-:W-:Y:S11]  /*15d0*/  @P0 BRA `(.L_x_17) ;  /* 0x0000000000400947 */ /* 0x03cff60003800000 */
[----:B------:R-:W-:Y:S01]  /*15e0*/  MOV R0, 0x0 ;  /* 0x0000000000007802 */ /* 0x000fe20000000f00 */
[----:B------:R-:W-:Y:S01]  /*15f0*/  ULDC.64 UR4, c[0x4][0x68] ;  /* 0x01001a0000047ab9 */ /* 0x000fe20000000a00 */
[----:B------:R-:W-:Y:S01]  /*1600*/  ULDC.64 UR6, c[0x4][0x8] ;  /* 0x0100020000067ab9 */ /* 0x000fe20000000a00 */
[----:B------:R-:W-:Y:S01]  /*1610*/  IMAD.U32 R4, RZ, RZ, UR4 ;  /* 0x00000004ff047e24 */ /* 0x000fe2000f8e00ff */
[----:B------:R0:W1:Y:S01]  /*1620*/  LDC.64 R14, c[0x4][R0] ;  /* 0x01000000000e7b82 */ /* 0x0000620000000a00 */
[----:B------:R-:W-:Y:S01]  /*1630*/  IMAD.U32 R5, RZ, RZ, UR5 ;  /* 0x00000005ff057e24 */ /* 0x000fe2000f8e00ff */
[----:B------:R-:W-:Y:S01]  /*1640*/  ULDC.64 UR4, c[0x4][0x70] ;  /* 0x01001c0000047ab9 */ /* 0x000fe20000000a00 */
[----:B------:R-:W-:Y:S02]  /*1650*/  IMAD.U32 R10, RZ, RZ, UR6 ;  /* 0x00000006ff0a7e24 */ /* 0x000fe4000f8e00ff */
[----:B------:R-:W-:Y:S02]  /*1660*/  IMAD.U32 R6, RZ, RZ, UR4 ;  /* 0x00000004ff067e24 */ /* 0x000fe4000f8e00ff */
[----:B------:R-:W-:-:S02]  /*1670*/  IMAD.U32 R7, RZ, RZ, UR5 ;  /* 0x00000005ff077e24 */ /* 0x000fc4000f8e00ff */
[----:B------:R-:W-:Y:S02]  /*1680*/  IMAD.U32 R11, RZ, RZ, UR7 ;  /* 0x00000007ff0b7e24 */ /* 0x000fe4000f8e00ff */
[----:B------:R-:W-:Y:S02]  /*1690*/  IMAD.MOV.U32 R8, RZ, RZ, 0x1e1 ;  /* 0x000001e1ff087424 */ /* 0x000fe400078e00ff */
[----:B------:R-:W-:Y:S02]  /*16a0*/  IMAD.MOV.U32 R12, RZ, RZ, 0x1 ;  /* 0x00000001ff0c7424 */ /* 0x000fe400078e00ff */
[----:B0-----:R-:W-:-:S07]  /*16b0*/  IMAD.MOV.U32 R13, RZ, RZ, RZ ;  /* 0x000000ffff0d7224 */ /* 0x001fce00078e00ff */
[----:B------:R-:W-:-:S07]  /*16c0*/  LEPC R20, `(.L_x_17) ;  /* 0x000000001014794e */ /* 0x000fce0000000000 */
[----:B-1---5:R-:W-:Y:S05]  /*16d0*/  CALL.ABS.NOINC R14 ;  /* 0x000000000e007343 */ /* 0x022fea0003c00000 */
.L_x_17:
[----:B------:R-:W-:-:S13]  /*16e0*/  ISETP.NE.AND P0, PT, R102, 0x3, PT ;  /* 0x000000036600780c */ /* 0x000fda0003f05270 */
[----:B------:R-:W-:Y:S05]  /*16f0*/  @!P0 BRA `(.L_x_18) ;  /* 0x0000000000048947 */ /* 0x000fea0003800000 */
[----:B------:R-:W-:Y:S01]  /*1700*/  BPT.TRAP 0x1 ;  /* 0x000000040000795c */ /* 0x000fe20000300000 */
.L_x_18:
[----:B------:R-:W0:Y:S01]  /*1710*/  S2UR UR5, SR_CgaCtaId ;  /* 0x00000000000579c3 */ /* 0x000e220000008800 */
[----:B------:R-:W-:Y:S01]  /*1720*/  UMOV UR4, 0x400 ;  /* 0x0000040000047882 */ /* 0x000fe20000000000 */
[----:B------:R-:W-:Y:S02]  /*1730*/  IMAD.U32 R0, RZ, RZ, UR40 ;  /* 0x00000028ff007e24 */ /* 0x000fe4000f8e00ff */
[----:B------:R-:W-:-:S03]  /*1740*/  IMAD.U32 R3, RZ, RZ, UR41 ;  /* 0x00000029ff037e24 */ /* 0x000fc6000f8e00ff */
[----:B------:R-:W-:Y:S01]  /*1750*/  SHF.L.U32 R0, R0, 0x1f, RZ ;  /* 0x0000001f00007819 */ /* 0x000fe200000006ff */
[----:B0-----:R-:W-:-:S06]  /*1760*/  ULEA UR4, UR5, UR4, 0x18 ;  /* 0x0000000405047291 */ /* 0x001fcc000f8ec03f */
[----:B------:R-:W-:-:S04]  /*1770*/  IMAD.U32 R6, RZ, RZ, UR4 ;  /* 0x00000004ff067e24 */ /* 0x000fc8000f8e00ff */
[----:B------:R-:W-:-:S04]  /*1780*/  IMAD R3, R3, 0x8, R6 ;  /* 0x0000000803037824 */ /* 0x000fc800078e0206 */
[----:B------:R0:W1:Y:S01]  /*1790*/  SYNCS.PHASECHK.TRANS64.TRYWAIT P1, [R3+URZ], R0 ;  /* 0x00000000030075a7 */ /* 0x000062000802017f */
[----:B------:R-:W-:Y:S05]  /*17a0*/  @!P0 BRA `(.L_x_19) ;  /* 0x0000000000048947 */ /* 0x000fea0003800000 */
[----:B------:R-:W-:Y:S01]  /*17b0*/  BPT.TRAP 0x1 ;  /* 0x000000040000795c */ /* 0x000fe20000300000 */
.L_x_19:
[----:B------:R-:W-:-:S05]  /*17c0*/  IMAD.U32 R4, RZ, RZ, UR44 ;  /* 0x0000002cff047e24 */ /* 0x000fca000f8e00ff */
[----:B------:R-:W-:Y:S01]  /*17d0*/  ISETP.GE.AND P2, PT, R4, 0x1, PT ;  /* 0x000000010400780c */ /* 0x000fe20003f46270 */
[----:B-1----:R-:W-:-:S12]  /*17e0*/  @P1 BRA `(.L_x_20) ;  /* 0x0000000000081947 */ /* 0x002fd80003800000 */
[----:B------:R-:W1:Y:S02]  /*17f0*/  SYNCS.PHASECHK.TRANS64.TRYWAIT P1, [R3+URZ], R0 ;  /* 0x00000000030075a7 */ /* 0x000e64000802017f */
[----:B-1----:R-:W-:Y:S05]  /*1800*/  @!P1 BRA `(.L_x_21) ;  /* 0x00000068006c9947 */ /* 0x002fea0003800000 */
.L_x_20:
[----:B------:R-:W-:Y:S05]  /*1810*/  WARPSYNC.ALL ;  /* 0x0000000000007948 */ /* 0x000fea0003800000 */
[----:B------:R-:W-:Y:S01]  /*1820*/  R2UR UR4, R6 ;  /* 0x00000000060472ca */ /* 0x000fe200000e0000 */
[----:B------:R-:W-:Y:S01]  /*1830*/  ULEA UR5, UR41, UR45, 0xa ;  /* 0x0000002d29057291 */ /* 0x000fe2000f8e503f */
[----:B------:R-:W-:Y:S01]  /*1840*/  WARPGROUP.ARRIVE ;  /* 0x00000000000079c5 */ /* 0x000fe20000000000 */
[----:B------:R-:W-:Y:S01]  /*1850*/  UMOV UR9, 0x40000040 ;  /* 0x4000004000097882 */ /* 0x000fe20000000000 */
[----:B------:R-:W-:-:S04]  /*1860*/  UMOV UR11, 0x40000040 ;  /* 0x40000040000b7882 */ /* 0x000fc80000000000 */
[----:B------:R-:W-:-:S05]  /*1870*/  UMOV UR8, UR5 ;  /* 0x0000000500087c82 */ /* 0x000fca0008000000 */
[----:B------:R-:W-:-:S04]  /*1880*/  UIADD3 UR4, UR4, 0x1c180, URZ ;  /* 0x0001c18004047890 */ /* 0x000fc8000fffe03f */
[----:B------:R-:W-:-:S04]  /*1890*/  USHF.R.U32.HI UR4, URZ, 0x4, UR4 ;  /* 0x000000043f047899 */ /* 0x000fc80008011604 */
[----:B------:R-:W-:-:S04]  /*18a0*/  ULOP3.LUT UR4, UR4, 0x3fff, URZ, 0xc0, !UPT ;  /* 0x00003fff04047892 */ /* 0x000fc8000f8ec03f */
[----:B------:R-:W-:-:S04]  /*18b0*/  ULOP3.LUT UR4, UR4, 0x2000000, URZ, 0xfc, !UPT ;  /* 0x0200000004047892 */ /* 0x000fc8000f8efc3f */
[----:B------:R-:W-:-:S07]  /*18c0*/  ULEA UR6, UR41, UR4, 0xa ;  /* 0x0000000429067291 */ /* 0x000fce000f8e503f */
[----:B------:R-:W-:Y:S02]  /*18d0*/  UMOV UR10, UR6 ;  /* 0x00000006000a7c82 */ /* 0x000fe40008000000 */
[----:B------:R-:W-:Y:S01]  /*18e0*/  HGMMA.64x128x16.F32 R24, gdesc[UR8].tnspB, RZ, !UPT, gsb0 ;  /* 0x41e00000081879f0 */ /* 0x000fe2000c0008ff */
[----:B------:R-:W-:Y:S02]  /*18f0*/  UIADD3 UR8, UR5, 0x2, URZ ;  /* 0x0000000205087890 */ /* 0x000fe4000fffe03f */
[----:B------:R-:W-:Y:S01]  /*1900*/  UIADD3 UR10, UR6, 0x80, URZ ;  /* 0x00000080060a7890 */ /* 0x000fe2000fffe03f */
[----:B------:R-:W-:Y:S01]  /*1910*/  UMOV UR9, 0x40000040 ;  /* 0x4000004000097882 */ /* 0x000fe20000000000 */
[----:B------:R-:W-:Y:S01]  /*1920*/  UMOV UR11, 0x40000040 ;  /* 0x40000040000b7882 */ /* 0x000fe20000000000 */
[----:B------:R-:W-:Y:S02]  /*1930*/  WARPGROUP.DEPBAR.LE gsb0, 0x0 ;  /* 0x00008000000079c5 */ /* 0x000fe40000010000 */
[----:B------:R-:W-:-:S06]  /*1940*/  WARPGROUP.ARRIVE ;  /* 0x00000000000079c5 */ /* 0x000fcc0000000000 */
[----:B------:R-:W-:Y:S01]  /*1950*/  HGMMA.64x128x16.F32 R24, gdesc[UR8].tnspB, R24, gsb0 ;  /* 0x41e00000081879f0 */ /* 0x000fe20008000818 */
        /* <DEDUP_REMOVED lines=13> */
[----:B------:R-:W-:Y:S03]  /*1a30*/  HGMMA.64x128x16.F32 R24, gdesc[UR8].tnspB, R24, gsb0 ;  /* 0x41e00000081879f0 */ /* 0x000fe60008000818 */
[----:B------:R-:W-:Y:S02]  /*1a40*/  WARPGROUP.DEPBAR.LE gsb0, 0x0 ;  /* 0x00008000000079c5 */ /* 0x000fe40000010000 */
[----:B------:R-:W-:Y:S05]  /*1a50*/  @!P2 BRA `(.L_x_22) ;  /* 0x000000040028a947 */ /* 0x000fea0003800000 */
[----:B------:R-:W-:Y:S01]  /*1a60*/  UIADD3 UR5, UR41, 0x1, URZ ;  /* 0x0000000129057890 */ /* 0x000fe2000fffe03f */
[----:B01----:R-:W-:Y:S02]  /*1a70*/  IMAD.U32 R0, RZ, RZ, UR44 ;  /* 0x0000002cff007e24 */ /* 0x003fe4000f8e00ff */
[----:B------:R-:W-:Y:S01]  /*1a80*/  IMAD.U32 R3, RZ, RZ, UR41 ;  /* 0x00000029ff037e24 */ /* 0x000fe2000f8e00ff */
[----:B------:R-:W-:-:S04]  /*1a90*/  UISETP.NE.AND UP0, UPT, UR5, 0x7, UPT ;  /* 0x000000070500788c */ /* 0x000fc8000bf05270 */
[----:B------:R-:W-:Y:S02]  /*1aa0*/  USEL UR6, URZ, 0x1, UP0 ;  /* 0x000000013f067887 */ /* 0x000fe40008000000 */
[----:B------:R-:W-:Y:S02]  /*1ab0*/  USEL UR5, UR5, URZ, UP0 ;  /* 0x0000003f05057287 */ /* 0x000fe40008000000 */
[----:B------:R-:W-:-:S06]  /*1ac0*/  ULOP3.LUT UR6, UR40, UR6, URZ, 0x3c, !UPT ;  /* 0x0000000628067292 */ /* 0x000fcc000f8e3c3f */
[----:B------:R-:W-:-:S07]  /*1ad0*/  IMAD.U32 R7, RZ, RZ, UR6 ;  /* 0x00000006ff077e24 */ /* 0x000fce000f8e00ff */
.L_x_29:
[----:B------:R-:W-:Y:S05]  /*1ae0*/  @!P0 BRA `(.L_x_23) ;  /* 0x0000000000048947 */ /* 0x000fea0003800000 */
[----:B------:R-:W-:Y:S01]  /*1af0*/  BPT.TRAP 0x1 ;  /* 0x000000040000795c */ /* 0x000fe20000300000 */
.L_x_23:
[----:B------:R-:W0:Y:S01]  /*1b00*/  S2UR UR7, SR_CgaCtaId ;  /* 0x00000000000779c3 */ /* 0x000e220000008800 */
[----:B------:R-:W-:Y:S01]  /*1b10*/  UMOV UR6, 0x400 ;  /* 0x0000040000067882 */ /* 0x000fe20000000000 */
[----:B------:R-:W-:Y:S01]  /*1b20*/  IMAD.U32 R5, RZ, RZ, UR5 ;  /* 0x00000005ff057e24 */ /* 0x000fe2000f8e00ff */
[----:B------:R-:W-:Y:S01]  /*1b30*/  SHF.L.U32 R4, R7, 0x1f, RZ ;  /* 0x0000001f07047819 */ /* 0x000fe200000006ff */
[----:B0-----:R-:W-:-:S06]  /*1b40*/  ULEA UR6, UR7, UR6, 0x18 ;  /* 0x0000000607067291 */ /* 0x001fcc000f8ec03f */
[----:B------:R-:W-:-:S04]  /*1b50*/  IMAD.U32 R6, RZ, RZ, UR6 ;  /* 0x00000006ff067e24 */ /* 0x000fc8000f8e00ff */
[----:B------:R-:W-:-:S04]  /*1b60*/  IMAD R5, R5, 0x8, R6 ;  /* 0x0000000805057824 */ /* 0x000fc800078e0206 */
[----:B------:R0:W1:Y:S01]  /*1b70*/  SYNCS.PHASECHK.TRANS64.TRYWAIT P1, [R5+URZ], R4 ;  /* 0x00000004050075a7 */ /* 0x000062000802017f */
[----:B------:R-:W-:Y:S05]  /*1b80*/  @!P0 BRA `(.L_x_24) ;  /* 0x0000000000048947 */ /* 0x000fea0003800000 */
[----:B------:R-:W-:Y:S01]  /*1b90*/  BPT.TRAP 0x1 ;  /* 0x000000040000795c */ /* 0x000fe20000300000 */
.L_x_24:
[----:B-1----:R-:W-:Y:S05]  /*1ba0*/  @P1 BRA `(.L_x_25) ;  /* 0x0000000000081947 */ /* 0x002fea0003800000 */
[----:B------:R-:W1:Y:S02]  /*1bb0*/  SYNCS.PHASECHK.TRANS64.TRYWAIT P1, [R5+URZ], R4 ;  /* 0x00000004050075a7 */ /* 0x000e64000802017f */
[----:B-1----:R-:W-:Y:S05]  /*1bc0*/  @!P1 BRA `(.L_x_26) ;  /* 0x0000006400909947 */ /* 0x002fea0003800000 */
.L_x_25:
[----:B------:R-:W-:Y:S01]  /*1bd0*/  ULEA UR6, UR5, UR45, 0xa ;  /* 0x0000002d05067291 */ /* 0x000fe2000f8e503f */
[----:B------:R-:W-:Y:S01]  /*1be0*/  WARPGROUP.ARRIVE ;  /* 0x00000000000079c5 */ /* 0x000fe20000000000 */
[----:B------:R-:W-:Y:S01]  /*1bf0*/  ULEA UR7, UR5, UR4, 0xa ;  /* 0x0000000405077291 */ /* 0x000fe2000f8e503f */
[----:B------:R-:W-:Y:S01]  /*1c00*/  UMOV UR9, 0x40000040 ;  /* 0x4000004000097882 */ /* 0x000fe20000000000 */
[----:B------:R-:W-:-:S03]  /*1c10*/  UMOV UR11, 0x40000040 ;  /* 0x40000040000b7882 */ /* 0x000fc60000000000 */
[----:B------:R-:W-:Y:S02]  /*1c20*/  UMOV UR8, UR6 ;  /* 0x0000000600087c82 */ /* 0x000fe40008000000 */
[----:B------:R-:W-:Y:S02]  /*1c30*/  UMOV UR10, UR7 ;  /* 0x00000007000a7c82 */ /* 0x000fe40008000000 */
[----:B------:R-:W-:Y:S01]  /*1c40*/  HGMMA.64x128x16.F32 R24, gdesc[UR8].tnspB, R24, gsb0 ;  /* 0x41e00000081879f0 */ /* 0x000fe20008000818 */
[----:B------:R-:W-:Y:S02]  /*1c50*/  UIADD3 UR8, UR6, 0x2, URZ ;  /* 0x0000000206087890 */ /* 0x000fe4000fffe03f */
[----:B------:R-:W-:Y:S01]  /*1c60*/  UIADD3 UR10, UR7, 0x80, URZ ;  /* 0x00000080070a7890 */ /* 0x000fe2000fffe03f */
[----:B------:R-:W-:Y:S01]  /*1c70*/  UMOV UR9, 0x40000040 ;  /* 0x4000004000097882 */ /* 0x000fe20000000000 */
[----:B------:R-:W-:Y:S01]  /*1c80*/  UMOV UR11, 0x40000040 ;  /* 0x40000040000b7882 */ /* 0x000fe20000000000 */
[----:B------:R-:W-:-:S02]  /*1c90*/  WARPGROUP.DEPBAR.LE gsb0, 0x0 ;  /* 0x00008000000079c5 */ /* 0x000fc40000010000 */
        /* <DEDUP_REMOVED lines=18> */
[----:B------:R-:W-:Y:S01]  /*1dc0*/  BPT.TRAP 0x1 ;  /* 0x000000040000795c */ /* 0x000fe20000300000 */
.L_x_27:
[----:B------:R-:W-:-:S13]  /*1dd0*/  ISETP.NE.AND P1, PT, R22, RZ, PT ;  /* 0x000000ff1600720c */ /* 0x000fda0003f25270 */
[----:B01----:R-:W-:-:S04]  /*1de0*/  @P1 IMAD R4, R3, 0x8, R6 ;  /* 0x0000000803041824 */ /* 0x003fc800078e0206 */
[----:B------:R-:W-:-:S05]  /*1df0*/  @P1 VIADD R4, R4, 0x38 ;  /* 0x0000003804041836 */ /* 0x000fca0000000000 */
[----:B------:R-:W-:-:S04]  /*1e00*/  @P1 PRMT R4, R19, 0x654, R4 ;  /* 0x0000065413041816 */ /* 0x000fc80000000004 */
[----:B------:R0:W-:Y:S01]  /*1e10*/  @P1 SYNCS.ARRIVE.TRANS64.RED.A1T0 RZ, [R4+URZ], RZ ;  /* 0x000000ff04ff19a7 */ /* 0x0001e2000810043f */
[----:B------:R-:W-:-:S13]  /*1e20*/  ISETP.GT.U32.AND P1, PT, R18, 0x1, PT ;  /* 0x000000011200780c */ /* 0x000fda0003f24070 */
[----:B0-----:R-:W-:Y:S05]  /*1e30*/  @P1 BRA `(.L_x_28) ;  /* 0x0000000000041947 */ /* 0x001fea0003800000 */
[----:B------:R-:W-:Y:S01]  /*1e40*/  BPT.TRAP 0x1 ;  /* 0x000000040000795c */ /* 0x000fe20000300000 */
.L_x_28:
[----:B------:R-:W-:Y:S01]  /*1e50*/  UIADD3 UR5, UR5, 0x1, URZ ;  /* 0x0000000105057890 */ /* 0x000fe2000fffe03f */
[C---:B------:R-:W-:Y:S01]  /*1e60*/  ISETP.GT.AND P2, PT, R0.reuse, 0x1, PT ;  /* 0x000000010000780c */ /* 0x040fe20003f44270 */
[----:B------:R-:W-:Y:S02]  /*1e70*/  VIADD R3, R3, 0x1 ;  /* 0x0000000103037836 */ /* 0x000fe40000000000 */
[----:B------:R-:W-:Y:S01]  /*1e80*/  UISETP.NE.AND UP0, UPT, UR5, 0x7, UPT ;  /* 0x000000070500788c */ /* 0x000fe2000bf05270 */
[----:B------:R-:W-:Y:S02]  /*1e90*/  VIADD R0, R0, 0xffffffff ;  /* 0xffffffff00007836 */ /* 0x000fe40000000000 */
[C---:B------:R-:W-:Y:S01]  /*1ea0*/  ISETP.NE.AND P1, PT, R3.reuse, 0x7, PT ;  /* 0x000000070300780c */ /* 0x040fe20003f25270 */
[----:B------:R-:W-:Y:S02]  /*1eb0*/  USEL UR6, URZ, 0x1, UP0 ;  /* 0x000000013f067887 */ /* 0x000fe40008000000 */
[----:B------:R-:W-:Y:S01]  /*1ec0*/  USEL UR5, UR5, URZ, UP0 ;  /* 0x0000003f05057287 */ /* 0x000fe20008000000 */
[----:B------:R-:W-:-:S03]  /*1ed0*/  SEL R3, R3, RZ, P1 ;  /* 0x000000ff03037207 */ /* 0x000fc60000800000 */
[----:B------:R-:W-:Y:S01]  /*1ee0*/  LOP3.LUT R7, R7, UR6, RZ, 0x3c, !PT ;  /* 0x0000000607077c12 */ /* 0x000fe2000f8e3cff */
[----:B------:R-:W-:Y:S07]  /*1ef0*/  @P2 BRA `(.L_x_29) ;  /* 0xfffffff800f82947 */ /* 0x000fee000383ffff */
.L_x_22:
[----:B01----:R-:W0:Y:S02]  /*1f00*/  LDC R0, c[0x0][0x28c] ;  /* 0x0000a300ff007b82 */ /* 0x003e240000000800 */
[----:B0-----:R-:W-:-:S13]  /*1f10*/  ISETP.GE.AND P1, PT, R0, 0x1, PT ;  /* 0x000000010000780c */ /* 0x001fda0003f26270 */
[----:B------:R-:W-:Y:S05]  /*1f20*/  @!P1 BRA `(.L_x_30) ;  /* 0x0000000000509947 */ /* 0x000fea0003800000 */
[----:B------:R-:W-:Y:S05]  /*1f30*/  @!P0 BRA `(.L_x_31) ;  /* 0x0000000000048947 */ /* 0x000fea0003800000 */
[----:B------:R-:W-:Y:S01]  /*1f40*/  BPT.TRAP 0x1 ;  /* 0x000000040000795c */ /* 0x000fe20000300000 */
.L_x_31:
[----:B------:R-:W-:Y:S01]  /*1f50*/  ISETP.NE.AND P0, PT, R22, RZ, PT ;  /* 0x000000ff1600720c */ /* 0x000fe20003f05270 */
[----:B------:R-:W-:Y:S01]  /*1f60*/  BSSY B0, `(.L_x_32) ;  /* 0x000000e000007945 */ /* 0x000fe20003800000 */
[----:B------:R-:W-:-:S11]  /*1f70*/  ISETP.GT.U32.AND P1, PT, R18, 0x1, PT ;  /* 0x000000011200780c */ /* 0x000fd60003f24070 */
[----:B------:R-:W-:Y:S05]  /*1f80*/  @!P0 BRA `(.L_x_33) ;  /* 0x00000000002c8947 */ /* 0x000fea0003800000 */
[----:B------:R-:W-:-:S04]  /*1f90*/  UIADD3 UR6, UR44, UR41, URZ ;  /* 0x000000292c067290 */ /* 0x000fc8000fffe03f */
[----:B------:R-:W-:-:S04]  /*1fa0*/  UIMAD.WIDE.U32 UR4, UR6, 0x24924925, URZ ;  /* 0x24924925060478a5 */ /* 0x000fc8000f8e003f */
[----:B------:R-:W-:-:S04]  /*1fb0*/  UIADD3 UR4, UR6, -UR5, URZ ;  /* 0x8000000506047290 */ /* 0x000fc8000fffe03f */
[----:B------:R-:W-:-:S04]  /*1fc0*/  ULEA.HI UR4, UR4, UR5, URZ, 0x1f ;  /* 0x0000000504047291 */ /* 0x000fc8000f8ff83f */
[----:B------:R-:W-:-:S04]  /*1fd0*/  USHF.R.U32.HI UR4, URZ, 0x2, UR4 ;  /* 0x000000023f047899 */ /* 0x000fc80008011604 */
[----:B------:R-:W-:-:S06]  /*1fe0*/  UIMAD UR4, UR4, -0x7, UR6 ;  /* 0xfffffff9040478a4 */ /* 0x000fcc000f8e0206 */
[----:B------:R-:W-:-:S04]  /*1ff0*/  IMAD.U32 R3, RZ, RZ, UR4 ;  /* 0x00000004ff037e24 */ /* 0x000fc8000f8e00ff */
[----:B------:R-:W-:-:S04]  /*2000*/  IMAD R0, R3, 0x8, R6 ;  /* 0x0000000803007824 */ /* 0x000fc800078e0206 */
[----:B------:R-:W-:-:S05]  /*2010*/  VIADD R0, R0, 0x38 ;  /* 0x0000003800007836 */ /* 0x000fca0000000000 */
[----:B------:R-:W-:-:S04]  /*2020*/  PRMT R0, R19, 0x654, R0 ;  /* 0x0000065413007816 */ /* 0x000fc80000000000 */
[----:B------:R0:W-:Y:S03]  /*2030*/  SYNCS.ARRIVE.TRANS64.RED.A1T0 RZ, [R0+URZ], RZ ;  /* 0x000000ff00ff79a7 */ /* 0x0001e6000810043f */
.L_x_33:
[----:B------:R-:W-:Y:S05]  /*2040*/  BSYNC B0 ;  /* 0x0000000000007941 */ /* 0x000fea0003800000 */
.L_x_32:
[----:B------:R-:W-:Y:S05]  /*2050*/  @P1 BRA `(.L_x_30) ;  /* 0x0000000000041947 */ /* 0x000fea0003800000 */
[----:B------:R-:W-:Y:S01]  /*2060*/  BPT.TRAP 0x1 ;  /* 0x000000040000795c */ /* 0x000fe20000300000 */
.L_x_30:
[----:B------:R-:W-:Y:S01]  /*2070*/  UISETP.GE.U32.AND UP1, UPT, UR43, 0x7, UPT ;  /* 0x000000072b00788c */ /* 0x000fe2000bf26070 */
[----:B------:R-:W-:Y:S01]  /*2080*/  IMAD.SHL.U32 R100, R100, 0x80, RZ ;  /* 0x0000008064647824 */ /* 0x000fe200078e00ff */
[----:B------:R-:W-:Y:S01]  /*2090*/  UIADD3 UR41, UR43, UR41, URZ ;  /* 0x000000292b297290 */ /* 0x000fe2000fffe03f */
[----:B------:R-:W-:Y:S01]  /*20a0*/  SHF.R.S32.HI R11, RZ, 0x1f, R101 ;  /* 0x0000001fff0b7819 */ /* 0x000fe20000011465 */
[----:B------:R-:W-:Y:S01]  /*20b0*/  ULDC UR10, c[0x0][0x288] ;  /* 0x0000a200000a7ab9 */ /* 0x000fe20000000800 */
[----:B------:R-:W-:Y:S01]  /*20c0*/  IMAD.SHL.U32 R6, R103, 0x80, RZ ;  /* 0x0000008067067824 */ /* 0x000fe200078e00ff */
[C---:B------:R-:W-:Y:S01]  /*20d0*/  LOP3.LUT R8, R100.reuse, 0x6, R95, 0xf8, !PT ;  /* 0x0000000664087812 */ /* 0x040fe200078ef85f */
[----:B------:R-:W-:Y:S01]  /*20e0*/  UISETP.GT.U32.AND UP0, UPT, UR41, 0x6, UPT ;  /* 0x000000062900788c */ /* 0x000fe2000bf04070 */
[----:B------:R-:W-:Y:S01]  /*20f0*/  ISETP.GE.AND P0, PT, R100, UR10, PT ;  /* 0x0000000a64007c0c */ /* 0x000fe2000bf06270 */
[----:B------:R-:W-:Y:S01]  /*2100*/  ULDC.64 UR6, c[0x0][0x5d0] ;  /* 0x0001740000067ab9 */ /* 0x000fe20000000a00 */
[----:B------:R-:W-:Y:S01]  /*2110*/  ULDC UR11, c[0x0][0x284] ;  /* 0x0000a100000b7ab9 */ /* 0x000fe20000000800 */
[----:B------:R-:W-:Y:S01]  /*2120*/  @UP1 UIMAD.WIDE.U32 UR4, UR41, 0x24924925, URZ ;  /* 0x24924925290418a5 */ /* 0x000fe2000f8e003f */
[----:B------:R-:W-:Y:S01]  /*2130*/  SHF.R.S32.HI R9, RZ, 0x1f, R8 ;  /* 0x0000001fff097819 */ /* 0x000fe20000011408 */
[----:B0-----:R-:W-:Y:S01]  /*2140*/  IMAD R0, R11, UR6, RZ ;  /* 0x000000060b007c24 */ /* 0x001fe2000f8e02ff */
[----:B------:R-:W-:Y:S01]  /*2150*/  UISETP.LT.U32.AND UP0, UPT, UR43, 0x7, UP0 ;  /* 0x000000072b00788c */ /* 0x000fe20008701070 */
[----:B------:R-:W-:Y:S01]  /*2160*/  ISETP.GE.OR P0, PT, R6, UR11, P0 ;  /* 0x0000000b06007c0c */ /* 0x000fe20008706670 */
[----:B------:R-:W-:Y:S01]  /*2170*/  @UP1 UIADD3 UR4, UR41, -UR5, URZ ;  /* 0x8000000529041290 */ /* 0x000fe2000fffe03f */
[C---:B------:R-:W-:Y:S01]  /*2180*/  IMAD R3, R101.reuse, UR7, R0 ;  /* 0x0000000765037c24 */ /* 0x040fe2000f8e0200 */
[----:B------:R-:W-:Y:S01]  /*2190*/  ULDC.64 UR8, c[0x0][0x5c8] ;  /* 0x0001720000087ab9 */ /* 0x000fe20000000a00 */
[----:B------:R-:W-:Y:S01]  /*21a0*/  IMAD.WIDE.U32 R4, R101, UR6, R8 ;  /* 0x0000000665047c25 */ /* 0x000fe2000f8e0008 */
[----:B------:R-:W-:-:S02]  /*21b0*/  USEL UR6, URZ, 0x1, !UP0 ;  /* 0x000000013f067887 */ /* 0x000fc4000c000000 */
[----:B------:R-:W-:Y:S01]  /*21c0*/  @UP1 ULEA.HI UR4, UR4, UR5, URZ, 0x1f ;  /* 0x0000000504041291 */ /* 0x000fe2000f8ff83f */
[----:B------:R-:W-:Y:S01]  /*21d0*/  IMAD.WIDE R104, R103, 0x80, R88 ;  /* 0x0000008067687825 */ /* 0x000fe200078e0258 */
[----:B------:R-:W-:Y:S02]  /*21e0*/  ULOP3.LUT UR40, UR40, UR6, URZ, 0x3c, !UPT ;  /* 0x0000000628287292 */ /* 0x000fe4000f8e3c3f */
[----:B------:R-:W-:Y:S01]  /*21f0*/  @UP1 USHF.R.U32.HI UR4, URZ, 0x2, UR4 ;  /* 0x000000023f041899 */ /* 0x000fe20008011604 */
[----:B------:R-:W-:Y:S02]  /*2200*/  IMAD.IADD R5, R5, 0x1, R3 ;  /* 0x0000000105057824 */ /* 0x000fe400078e0203 */
[----:B------:R-:W-:Y:S01]  /*2210*/  IMAD R3, R105, UR8, RZ ;  /* 0x0000000869037c24 */ /* 0x000fe2000f8e02ff */
[----:B------:R-:W-:Y:S01]  /*2220*/  @UP1 ULOP3.LUT UR40, UR40, 0x1, UR4, 0x78, !UPT ;  /* 0x0000000128281892 */ /* 0x000fe2000f8e7804 */
[----:B------:R-:W-:-:S04]  /*2230*/  IMAD.WIDE.U32 R106, R104, UR8, R4 ;  /* 0x00000008686a7c25 */ /* 0x000fc8000f8e0004 */
[----:B------:R-:W-:Y:S02]  /*2240*/  IMAD R7, R104, UR9, R3 ;  /* 0x0000000968077c24 */ /* 0x000fe4000f8e0203 */
[----:B------:R-:W-:Y:S01]  /*2250*/  IMAD.MOV.U32 R0, RZ, RZ, -0x1 ;  /* 0xffffffffff007424 */ /* 0x000fe200078e00ff */
[----:B------:R-:W-:Y:S06]  /*2260*/  @P0 BRA `(.L_x_34) ;  /* 0x00000040001c0947 */ /* 0x000fec0003800000 */
[----:B-----5:R-:W-:Y:S01]  /*2270*/  FSETP.NEU.AND P0, PT, R90, RZ, PT ;  /* 0x000000ff5a00720b */ /* 0x020fe20003f0d000 */
[----:B------:R-:W-:Y:S01]  /*2280*/  IMAD.IADD R4, R94, 0x1, -R100 ;  /* 0x000000015e047824 */ /* 0x000fe200078e0a64 */
[----:B------:R-:W-:Y:S01]  /*2290*/  BSSY B0, `(.L_x_34) ;  /* 0x0000404000007945 */ /* 0x000fe20003800000 */
[----:B------:R-:W-:Y:S02]  /*22a0*/  IMAD.IADD R3, R99, 0x1, -R6 ;  /* 0x0000000163037824 */ /* 0x000fe400078e0a06 */
[----:B------:R-:W-:Y:S01]  /*22b0*/  IMAD.IADD R103, R107, 0x1, R7 ;  /* 0x000000016b677824 */ /* 0x000fe200078e0207 */
[----:B------:R-:W-:-:S04]  /*22c0*/  ISETP.GT.AND P2, PT, R4, RZ, PT ;  /* 0x000000ff0400720c */ /* 0x000fc80003f44270 */
[----:B------:R-:W-:-:S03]  /*22d0*/  ISETP.GT.AND P1, PT, R3, RZ, P2 ;  /* 0x000000ff0300720c */ /* 0x000fc60001724270 */
[----:B------:R-:W-:Y:S10]  /*22e0*/  @!P0 BRA `(.L_x_35) ;  /* 0x0000002c00288947 */ /* 0x000ff40003800000 */
[----:B------:R-:W0:Y:S01]  /*22f0*/  LDC.64 R110, c[0x0][0x5b8] ;  /* 0x00016e00ff6e7b82 */ /* 0x000e220000000a00 */
[----:B------:R-:W-:-:S07]  /*2300*/  ULDC.64 UR4, c[0x0][0x5c0] ;  /* 0x0001700000047ab9 */ /* 0x000fce0000000a00 */
[----:B------:R-:W1:Y:S08]  /*2310*/  LDC.64 R112, c[0x0][0x5b0] ;  /* 0x00016c00ff707b82 */ /* 0x000e700000000a00 */
[----:B------:R-:W2:Y:S01]  /*2320*/  LDC.64 R114, c[0x0][0x5a8] ;  /* 0x00016a00ff727b82 */ /* 0x000ea20000000a00 */
[-C--:B0-----:R-:W-:Y:S02]  /*2330*/  IMAD R6, R11, R110.reuse, RZ ;  /* 0x0000006e0b067224 */ /* 0x081fe400078e02ff */
[----:B------:R-:W-:-:S04]  /*2340*/  IMAD.WIDE.U32 R108, R101, R110, R8 ;  /* 0x0000006e656c7225 */ /* 0x000fc800078e0008 */
[----:B------:R-:W-:Y:S02]  /*2350*/  IMAD R107, R101, R111, R6 ;  /* 0x0000006f656b7224 */ /* 0x000fe400078e0206 */
[-C--:B-1----:R-:W-:Y:S02]  /*2360*/  IMAD R5, R105, R112.reuse, RZ ;  /* 0x0000007069057224 */ /* 0x082fe400078e02ff */
[----:B------:R-:W-:Y:S02]  /*2370*/  IMAD.IADD R13, R109, 0x1, R107 ;  /* 0x000000016d0d7824 */ /* 0x000fe400078e026b */
[----:B------:R-:W-:Y:S02]  /*2380*/  IMAD.MOV.U32 R12, RZ, RZ, R108 ;  /* 0x000000ffff0c7224 */ /* 0x000fe400078e006c */
[C---:B------:R-:W-:Y:S02]  /*2390*/  IMAD R111, R104.reuse, R113, R5 ;  /* 0x00000071686f7224 */ /* 0x040fe400078e0205 */
[----:B------:R-:W-:-:S04]  /*23a0*/  IMAD.WIDE.U32 R6, R104, R112, R12 ;  /* 0x0000007068067225 */ /* 0x000fc800078e000c */
[----:B------:R-:W-:Y:S01]  /*23b0*/  IMAD.IADD R5, R7, 0x1, R111 ;  /* 0x0000000107057824 */ /* 0x000fe200078e026f */
[----:B--2---:R-:W-:-:S04]  /*23c0*/  LEA R14, P0, R6, R114, 0x1 ;  /* 0x00000072060e7211 */ /* 0x004fc800078008ff */
[----:B------:R-:W-:-:S05]  /*23d0*/  LEA.HI.X R15, R6, R115, R5, 0x1, P0 ;  /* 0x00000073060f7211 */ /* 0x000fca00000f0c05 */
[----:B------:R0:W2:Y:S01]  /*23e0*/  @P1 LDG.E.LTC128B.U16 R5, desc[UR38][R14.64] ;  /* 0x000000260e051981 */ /* 0x0000a2000c1e1520 */
[----:B------:R-:W-:Y:S01]  /*23f0*/  LEA R10, P0, R106, UR4, 0x1 ;  /* 0x000000046a0a7c11 */ /* 0x000fe2000f8008ff */
[----:B------:R-:W-:Y:S01]  /*2400*/  IMAD.WIDE.U32 R6, R104, R112, R8 ;  /* 0x0000007068067225 */ /* 0x000fe200078e0008 */
[----:B------:R-:W-:Y:S03]  /*2410*/  BSSY B1, `(.L_x_36) ;  /* 0x0000012000017945 */ /* 0x000fe60003800000 */
[----:B------:R-:W-:Y:S02]  /*2420*/  IMAD.IADD R7, R111, 0x1, R7 ;  /* 0x000000016f077824 */ /* 0x000fe400078e0207 */
[----:B------:R-:W-:Y:S01]  /*2430*/  IMAD.WIDE.U32 R20, R101, R110, R6 ;  /* 0x0000006e65147225 */ /* 0x000fe200078e0006 */
[----:B0-----:R-:W-:-:S03]  /*2440*/  SHF.L.U64.HI R15, R112, 0x3, R113 ;  /* 0x00000003700f7819 */ /* 0x001fc60000010271 */
[----:B------:R-:W-:Y:S01]  /*2450*/  IMAD.IADD R7, R107, 0x1, R21 ;  /* 0x000000016b077824 */ /* 0x000fe200078e0215 */
[----:B------:R-:W-:Y:S01]  /*2460*/  LEA R6, P4, R20, R114, 0x1 ;  /* 0x0000007214067211 */ /* 0x000fe200078808ff */
[----:B------:R-:W-:-:S03]  /*2470*/  IMAD.SHL.U32 R14, R112, 0x8, RZ ;  /* 0x00000008700e7824 */ /* 0x000fc600078e00ff */
[----:B------:R-:W-:Y:S01]  /*2480*/  LEA.HI.X R7, R20, R115, R7, 0x1, P4 ;  /* 0x0000007314077211 */ /* 0x000fe200020f0c07 */
[----:B--2---:R-:W-:-:S05]  /*2490*/  HADD2.F32 R11, -RZ, R5.H0_H0 ;  /* 0x20000005ff0b7230 */ /* 0x004fca0000004100 */
[----:B------:R-:W-:-:S04]  /*24a0*/  FMUL R11, R11, R90 ;  /* 0x0000005a0b0b7220 */ /* 0x000fc80000400000 */
[----:B------:R-:W-:Y:S01]  /*24b0*/  FFMA R24, R24, R23, R11 ;  /* 0x0000001718187223 */ /* 0x000fe2000000000b */
[----:B------:R-:W-:Y:S02]  /*24c0*/  LEA.HI.X R11, R106, UR5, R103, 0x1, P0 ;  /* 0x000000056a0b7c11 */ /* 0x000fe400080f0c67 */
[----:B------:R-:W-:Y:S02]  /*24d0*/  ISETP.GT.AND P0, PT, R4, 0x1, PT ;  /* 0x000000010400780c */ /* 0x000fe40003f04270 */
[----:B------:R-:W-:Y:S02]  /*24e0*/  F2FP.F16.F32.PACK_AB R24, RZ, R24 ;  /* 0x00000018ff18723e */ /* 0x000fe400000000ff */
[----:B------:R-:W-:-:S03]  /*24f0*/  ISETP.GT.AND P3, PT, R3, RZ, P0 ;  /* 0x000000ff0300720c */ /* 0x000fc60000764270 */
[----:B------:R0:W-:Y:S10]  /*2500*/  @P1 STG.E.U16 desc[UR38][R10.64], R24 ;  /* 0x000000180a001986 */ /* 0x0001f4000c101526 */
[----:B------:R-:W-:Y:S05]  /*2510*/  @!P3 BRA `(.L_x_37) ;  /* 0x000000000004b947 */ /* 0x000fea0003800000 */
[----:B------:R1:W5:Y:S02]  /*2520*/  LDG.E.LTC128B.U16 R5, desc[UR38][R6.64+0x2] ;  /* 0x0000022606057981 */ /* 0x000364000c1e1520 */
.L_x_37:
[----:B------:R-:W-:Y:S05]  /*2530*/  BSYNC B1 ;  /* 0x0000000000017941 */ /* 0x000fea0003800000 */
.L_x_36:
[----:B-----5:R-:W-:Y:S01]  /*2540*/  HADD2.F32 R103, -RZ, R5.H0_H0 ;  /* 0x20000005ff677230 */ /* 0x020fe20000004100 */
[----:B------:R-:W-:Y:S01]  /*2550*/  ISETP.GT.AND P2, PT, R3, 0x8, P2 ;  /* 0x000000080300780c */ /* 0x000fe20001744270 */
[----:B------:R-:W-:Y:S01]  /*2560*/  IMAD.WIDE.U32 R20, R104, R112, R14 ;  /* 0x0000007068147225 */ /* 0x000fe200078e000e */
[----:B0-----:R-:W-:-:S03]  /*2570*/  PRMT R24, R5, 0x7610, R24 ;  /* 0x0000761005187816 */ /* 0x001fc60000000018 */
[----:B------:R-:W-:Y:S01]  /*2580*/  FMUL R12, R103, R90 ;  /* 0x0000005a670c7220 */ /* 0x000fe20000400000 */
[----:B------:R-:W-:Y:S01]  /*2590*/  IMAD.IADD R111, R111, 0x1, R21 ;  /* 0x000000016f6f7824 */ /* 0x000fe200078e0215 */
[----:B------:R-:W-:Y:S02]  /*25a0*/  IADD3 R108, P1, R108, R20, RZ ;  /* 0x000000146c6c7210 */ /* 0x000fe40007f3e0ff */
[----:B------:R-:W-:-:S03]  /*25b0*/  FFMA R12, R25, R23, R12 ;  /* 0x00000017190c7223 */ /* 0x000fc6000000000c */
[----:B------:R-:W-:Y:S01]  /*25c0*/  IMAD.X R13, R111, 0x1, R13, P1 ;  /* 0x000000016f0d7824 */ /* 0x000fe200008e060d */
[C---:B------:R-:W-:Y:S02]  /*25d0*/  LEA R14, P1, R108.reuse, R114, 0x1 ;  /* 0x000000726c0e7211 */ /* 0x040fe400078208ff */
[----:B------:R-:W-:Y:S02]  /*25e0*/  F2FP.F16.F32.PACK_AB R12, RZ, R12 ;  /* 0x0000000cff0c723e */ /* 0x000fe400000000ff */
[----:B------:R-:W-:Y:S02]  /*25f0*/  LEA.HI.X R15, R108, R115, R13, 0x1, P1 ;  /* 0x000000736c0f7211 */ /* 0x000fe400008f0c0d */
[----:B------:R-:W-:-:S05]  /*2600*/  PRMT R21, R12, 0x7610, R21 ;  /* 0x000076100c157816 */ /* 0x000fca0000000015 */
[----:B------:R0:W-:Y:S04]  /*2610*/  @P3 STG.E.U16 desc[UR38][R10.64+0x2], R21 ;  /* 0x000002150a003986 */ /* 0x0001e8000c101526 */
[----:B------:R-:W2:Y:S01]  /*2620*/  @P2 LDG.E.LTC128B.U16 R24, desc[UR38][R14.64] ;  /* 0x000000260e182981 */ /* 0x000ea2000c1e1520 */
[----:B------:R-:W-:Y:S01]  /*2630*/  IADD3 R20, P1, R8, R20, RZ ;  /* 0x0000001408147210 */ /* 0x000fe20007f3e0ff */
[----:B------:R-:W-:Y:S01]  /*2640*/  BSSY B1, `(.L_x_38) ;  /* 0x0000011000017945 */ /* 0x000fe20003800000 */
[----:B------:R-:W-:Y:S02]  /*2650*/  SHF.L.U64.HI R13, R91, 0x1, R92 ;  /* 0x000000015b0d7819 */ /* 0x000fe4000001025c */
[----:B------:R-:W-:Y:S01]  /*2660*/  ISETP.GT.AND P0, PT, R3, 0x8, P0 ;  /* 0x000000080300780c */ /* 0x000fe20000704270 */
[----:B0-----:R-:W-:Y:S01]  /*2670*/  IMAD.X R21, R9, 0x1, R111, P1 ;  /* 0x0000000109157824 */ /* 0x001fe200008e066f */
[----:B------:R-:W-:Y:S01]  /*2680*/  LEA R12, P1, R91, R10, 0x1 ;  /* 0x0000000a5b0c7211 */ /* 0x000fe200078208ff */
[----:B------:R-:W-:-:S04]  /*2690*/  IMAD.WIDE.U32 R20, R101, R110, R20 ;  /* 0x0000006e65147225 */ /* 0x000fc800078e0014 */
[----:B------:R-:W-:Y:S01]  /*26a0*/  IMAD.X R13, R13, 0x1, R11, P1 ;  /* 0x000000010d0d7824 */ /* 0x000fe200008e060b */
[----:B------:R-:W-:Y:S01]  /*26b0*/  LEA R8, P3, R20, R114, 0x1 ;  /* 0x0000007214087211 */ /* 0x000fe200078608ff */
[----:B------:R-:W-:-:S05]  /*26c0*/  IMAD.IADD R9, R107, 0x1, R21 ;  /* 0x000000016b097824 */ /* 0x000fca00078e0215 */
[----:B------:R-:W-:Y:S01]  /*26d0*/  LEA.HI.X R9, R20, R115, R9, 0x1, P3 ;  /* 0x0000007314097211 */ /* 0x000fe200018f0c09 */
[----:B--2---:R-:W-:-:S05]  /*26e0*/  HADD2.F32 R5, -RZ, R24.H0_H0 ;  /* 0x20000018ff057230 */ /* 0x004fca0000004100 */
[----:B------:R-:W-:-:S04]  /*26f0*/  FMUL R5, R5, R90 ;  /* 0x0000005a05057220 */ /* 0x000fc80000400000 */
[----:B------:R-:W-:-:S05]  /*2700*/  FFMA R5, R26, R23, R5 ;  /* 0x000000171a057223 */ /* 0x000fca0000000005 */
[----:B------:R-:W-:-:S05]  /*2710*/  F2FP.F16.F32.PACK_AB R5, RZ, R5 ;  /* 0x00000005ff05723e */ /* 0x000fca00000000ff */
[----:B------:R0:W-:Y:S01]  /*2720*/  @P2 STG.E.U16 desc[UR38][R12.64], R5 ;  /* 0x000000050c002986 */ /* 0x0001e2000c101526 */
[----:B------:R-:W-:Y:S05]  /*2730*/  @!P0 BRA `(.L_x_39) ;  /* 0x0000000000048947 */ /* 0x000fea0003800000 */
[----:B------:R2:W5:Y:S02]  /*2740*/  LDG.E.LTC128B.U16 R24, desc[UR38][R8.64+0x2] ;  /* 0x0000022608187981 */ /* 0x000564000c1e1520 */
.L_x_39:
[----:B------:R-:W-:Y:S05]  /*2750*/  BSYNC B1 ;  /* 0x0000000000017941 */ /* 0x000fea0003800000 */
.L_x_38:
[----:B0----5:R-:W-:Y:S01]  /*2760*/  HADD2.F32 R5, -RZ, R24.H0_H0 ;  /* 0x20000018ff057230 */ /* 0x021fe20000004100 */
[----:B------:R-:W-:Y:S01]  /*2770*/  ISETP.GT.AND P1, PT, R4, 0x8, PT ;  /* 0x000000080400780c */ /* 0x000fe20003f24270 */
[----:B------:R-:W-:Y:S03]  /*2780*/  BSSY B1, `(.L_x_40) ;  /* 0x0000008000017945 */ /* 0x000fe60003800000 */
[----:B------:R-:W-:Y:S01]  /*2790*/  FMUL R14, R5, R90 ;  /* 0x0000005a050e7220 */ /* 0x000fe20000400000 */
[----:B------:R-:W-:-:S03]  /*27a0*/  ISETP.GT.AND P2, PT, R3, RZ, P1 ;  /* 0x000000ff0300720c */ /* 0x000fc60000f44270 */
[----:B------:R-:W-:-:S05]  /*27b0*/  FFMA R14, R27, R23, R14 ;  /* 0x000000171b0e7223 */ /* 0x000fca000000000e */
[----:B------:R-:W-:-:S05]  /*27c0*/  F2FP.F16.F32.PACK_AB R14, RZ, R14 ;  /* 0x0000000eff0e723e */ /* 0x000fca00000000ff */
[----:B------:R0:W-:Y:S01]  /*27d0*/  @P0 STG.E.U16 desc[UR38][R12.64+0x2], R14 ;  /* 0x0000020e0c000986 */ /* 0x0001e2000c101526 */
[----:B------:R-:W-:Y:S05]  /*27e0*/  @!P2 BRA `(.L_x_41) ;  /* 0x000000000004a947 */ /* 0x000fea0003800000 */
[----:B------:R3:W5:Y:S02]  /*27f0*/  LDG.E.LTC128B.U16 R24, desc[UR38][R6.64+0x10] ;  /* 0x0000102606187981 */ /* 0x000764000c1e1520 */
.L_x_41:
[----:B------:R-:W-:Y:S05]  /*2800*/  BSYNC B1 ;  /* 0x0000000000017941 */ /* 0x000fea0003800000 */
.L_x_40:
[----:B-----5:R-:W-:Y:S01]  /*2810*/  HADD2.F32 R5, -RZ, R24.H0_H0 ;  /* 0x20000018ff057230 */ /* 0x020fe20000004100 */
        /* <DEDUP_REMOVED lines=9> */
.L_x_43:
[----:B------:R-:W-:Y:S05]  /*28b0*/  BSYNC B1 ;  /* 0x0000000000017941 */ /* 0x000fea0003800000 */
.L_x_42:
[----:B----45:R-:W-:Y:S01]  /*28c0*/  HADD2.F32 R5, -RZ, R24.H0_H0 ;  /* 0x20000018ff057230 */ /* 0x030fe20000004100 */
[----:B------:R-:W-:Y:S01]  /*28d0*/  ISETP.GT.AND P1, PT, R3, 0x8, P1 ;  /* 0x000000080300780c */ /* 0x000fe20000f24270 */
[----:B------:R-:W-:Y:S03]  /*28e0*/  BSSY B1, `(.L_x_44) ;  /* 0x0000007000017945 */ /* 0x000fe60003800000 */
[----:B0-----:R-:W-:-:S04]  /*28f0*/  FMUL R14, R5, R90 ;  /* 0x0000005a050e7220 */ /* 0x001fc80000400000 */
[----:B------:R-:W-:-:S05]  /*2900*/  FFMA R14, R29, R23, R14 ;  /* 0x000000171d0e7223 */ /* 0x000fca000000000e */
[----:B------:R-:W-:-:S05]  /*2910*/  F2FP.F16.F32.PACK_AB R14, RZ, R14 ;  /* 0x0000000eff0e723e */ /* 0x000fca00000000ff */
[----:B------:R0:W-:Y:S01]  /*2920*/  @P3 STG.E.U16 desc[UR38][R10.64+0x12], R14 ;  /* 0x0000120e0a003986 */ /* 0x0001e2000c101526 */
[----:B------:R-:W-:Y:S05]  /*2930*/  @!P1 BRA `(.L_x_45) ;  /* 0x0000000000049947 */ /* 0x000fea0003800000 */
[----:B------:R4:W5:Y:S02]  /*2940*/  LDG.E.LTC128B.U16 R24, desc[UR38][R8.64+0x10] ;  /* 0x0000102608187981 */ /* 0x000964000c1e1520 */
.L_x_45:
[----:B------:R-:W-:Y:S05]  /*2950*/  BSYNC B1 ;  /* 0x0000000000017941 */ /* 0x000fea0003800000 */
.L_x_44:
[----:B-----5:R-:W-:Y:S01]  /*2960*/  HADD2.F32 R5, -RZ, R24.H0_H0 ;  /* 0x20000018ff057230 */ /* 0x020fe20000004100 */
[----:B------:R-:W-:Y:S01]  /*2970*/  ISETP.GT.AND P0, PT, R3, 0x8, P0 ;  /* 0x000000080300780c */ /* 0x000fe20000704270 */
[----:B------:R-:W-:Y:S03]  /*2980*/  BSSY B1, `(.L_x_46) ;  /* 0x0000007000017945 */ /* 0x000fe60003800000 */
[----:B------:R-:W-:-:S04]  /*2990*/  FMUL R5, R5, R90 ;  /* 0x0000005a05057220 */ /* 0x000fc80000400000 */
[----:B------:R-:W-:-:S05]  /*29a0*/  FFMA R5, R30, R23, R5 ;  /* 0x000000171e057223 */ /* 0x000fca0000000005 */
[----:B------:R-:W-:-:S05]  /*29b0*/  F2FP.F16.F32.PACK_AB R5, RZ, R5 ;  /* 0x00000005ff05723e */ /* 0x000fca00000000ff */
[----:B------:R0:W-:Y:S01]  /*29c0*/  @P1 STG.E.U16 desc[UR38][R12.64+0x10], R5 ;  /* 0x000010050c001986 */ /* 0x0001e2000c101526 */
[----:B------:R-:W-:Y:S05]  /*29d0*/  @!P0 BRA `(.L_x_47) ;  /* 0x0000000000048947 */ /* 0x000fea0003800000 */
[----:B------:R0:W5:Y:S02]  /*29e0*/  LDG.E.LTC128B.U16 R24, desc[UR38][R8.64+0x12] ;  /* 0x0000122608187981 */ /* 0x000164000c1e1520 */
.L_x_47:
[----:B------:R-:W-:Y:S05]  /*29f0*/  BSYNC B1 ;  /* 0x0000000000017941 */ /* 0x000fea0003800000 */
.L_x_46:
        /* <DEDUP_REMOVED lines=10> */
.L_x_49:
[----:B------:R-:W-:Y:S05]  /*2aa0*/  BSYNC B1 ;  /* 0x0000000000017941 */ /* 0x000fea0003800000 */
.L_x_48:
        /* <DEDUP_REMOVED lines=10> */
.L_x_51:
[----:B------:R-:W-:Y:S05]  /*2b50*/  BSYNC B1 ;  /* 0x0000000000017941 */ /* 0x000fea0003800000 */
.L_x_50:
[----:B0----5:R-:W-:Y:S01]  /*2b60*/  HADD2.F32 R5, -RZ, R24.H0_H0 ;  /* 0x20000018ff057230 */ /* 0x021fe20000004100 */
        /* <DEDUP_REMOVED lines=8> */
.L_x_53:
[----:B------:R-:W-:Y:S05]  /*2bf0*/  BSYNC B1 ;  /* 0x0000000000017941 */ /* 0x000fea0003800000 */
.L_x_52:
        /* <DEDUP_REMOVED lines=9> */
.L_x_55:
[----:B------:R-:W-:Y:S05]  /*2c90*/  BSYNC B1 ;  /* 0x0000000000017941 */ /* 0x000fea0003800000 */
.L_x_54:
        /* <DEDUP_REMOVED lines=10> */
.L_x_57:
[----:B------:R-:W-:Y:S05]  /*2d40*/  BSYNC B1 ;  /* 0x0000000000017941 */ /* 0x000fea0003800000 */
.L_x_56:
        /* <DEDUP_REMOVED lines=10> */
.L_x_59:
[----:B------:R-:W-:Y:S05]  /*2df0*/  BSYNC B1 ;  /* 0x0000000000017941 */ /* 0x000fea0003800000 */
.L_x_58:
        /* <DEDUP_REMOVED lines=9> */
.L_x_61:
[----:B------:R-:W-:Y:S05]  /*2e90*/  BSYNC B1 ;  /* 0x0000000000017941 */ /* 0x000fea0003800000 */
.L_x_60:
        /* <DEDUP_REMOVED lines=9> */
.L_x_63:
[----:B------:R-:W-:Y:S05]  /*2f30*/  BSYNC B1 ;  /* 0x0000000000017941 */ /* 0x000fea0003800000 */
.L_x_62:
        /* <DEDUP_REMOVED lines=10> */
.L_x_65:
[----:B------:R-:W-:Y:S05]  /*2fe0*/  BSYNC B1 ;  /* 0x0000000000017941 */ /* 0x000fea0003800000 */
.L_x_64:
        /* <DEDUP_REMOVED lines=10> */
.L_x_67:
[----:B------:R-:W-:Y:S05]  /*3090*/  BSYNC B1 ;  /* 0x0000000000017941 */ /* 0x000fea0003800000 */
.L_x_66:
        /* <DEDUP_REMOVED lines=9> */
.L_x_69:
[----:B------:R-:W-:Y:S05]  /*3130*/  BSYNC B1 ;  /* 0x0000000000017941 */ /* 0x000fea0003800000 */
.L_x_68:
        /* <DEDUP_REMOVED lines=9> */
.L_x_71:
[----:B------:R-:W-:Y:S05]  /*31d0*/  BSYNC B1 ;  /* 0x0000000000017941 */ /* 0x000fea0003800000 */
.L_x_70:
        /* <DEDUP_REMOVED lines=10> */
.L_x_73:
[----:B------:R-:W-:Y:S05]  /*3280*/  BSYNC B1 ;  /* 0x0000000000017941 */ /* 0x000fea0003800000 */
.L_x_72:
        /* <DEDUP_REMOVED lines=10> */
.L_x_75:
[----:B------:R-:W-:Y:S05]  /*3330*/  BSYNC B1 ;  /* 0x0000000000017941 */ /* 0x000fea0003800000 */
.L_x_74:
        /* <DEDUP_REMOVED lines=9> */
.L_x_77:
[----:B------:R-:W-:Y:S05]  /*33d0*/  BSYNC B1 ;  /* 0x0000000000017941 */ /* 0x000fea0003800000 */
.L_x_76:
        /* <DEDUP_REMOVED lines=9> */
.L_x_79:
[----:B------:R-:W-:Y:S05]  /*3470*/  BSYNC B1 ;  /* 0x0000000000017941 */ /* 0x000fea0003800000 */
.L_x_78:
        /* <DEDUP_REMOVED lines=10> */
.L_x_81:
[----:B------:R-:W-:Y:S05]  /*3520*/  BSYNC B1 ;  /* 0x0000000000017941 */ /* 0x000fea0003800000 */
.L_x_80:
        /* <DEDUP_REMOVED lines=10> */
.L_x_83:
[----:B------:R-:W-:Y:S05]  /*35d0*/  BSYNC B1 ;  /* 0x0000000000017941 */ /* 0x000fea0003800000 */
.L_x_82:
        /* <DEDUP_REMOVED lines=9> */
.L_x_85:
[----:B------:R-:W-:Y:S05]  /*3670*/  BSYNC B1 ;  /* 0x0000000000017941 */ /* 0x000fea0003800000 */
.L_x_84:
        /* <DEDUP_REMOVED lines=9> */
.L_x_87:
[----:B------:R-:W-:Y:S05]  /*3710*/  BSYNC B1 ;  /* 0x0000000000017941 */ /* 0x000fea0003800000 */
.L_x_86:
        /* <DEDUP_REMOVED lines=10> */
.L_x_89:
[----:B------:R-:W-:Y:S05]  /*37c0*/  BSYNC B1 ;  /* 0x0000000000017941 */ /* 0x000fea0003800000 */
.L_x_88:
        /* <DEDUP_REMOVED lines=10> */
.L_x_91:
[----:B------:R-:W-:Y:S05]  /*3870*/  BSYNC B1 ;  /* 0x0000000000017941 */ /* 0x000fea0003800000 */
.L_x_90:
        /* <DEDUP_REMOVED lines=9> */
.L_x_93:
[----:B------:R-:W-:Y:S05]  /*3910*/  BSYNC B1 ;  /* 0x0000000000017941 */ /* 0x000fea0003800000 */
.L_x_92:
        /* <DEDUP_REMOVED lines=9> */
.L_x_95:
[----:B------:R-:W-:Y:S05]  /*39b0*/  BSYNC B1 ;  /* 0x0000000000017941 */ /* 0x000fea0003800000 */
.L_x_94:
        /* <DEDUP_REMOVED lines=10> */
.L_x_97:
[----:B------:R-:W-:Y:S05]  /*3a60*/  BSYNC B1 ;  /* 0x0000000000017941 */ /* 0x000fea0003800000 */
.L_x_96:
        /* <DEDUP_REMOVED lines=10> */
.L_x_99:
[----:B------:R-:W-:Y:S05]  /*3b10*/  BSYNC B1 ;  /* 0x0000000000017941 */ /* 0x000fea0003800000 */
.L_x_98:
        /* <DEDUP_REMOVED lines=9> */
.L_x_101:
[----:B------:R-:W-:Y:S05]  /*3bb0*/  BSYNC B1 ;  /* 0x0000000000017941 */ /* 0x000fea0003800000 */
.L_x_100:
        /* <DEDUP_REMOVED lines=9> */
.L_x_103:
[----:B------:R-:W-:Y:S05]  /*3c50*/  BSYNC B1 ;  /* 0x0000000000017941 */ /* 0x000fea0003800000 */
.L_x_102:
        /* <DEDUP_REMOVED lines=10> */
.L_x_105:
[----:B------:R-:W-:Y:S05]  /*3d00*/  BSYNC B1 ;  /* 0x0000000000017941 */ /* 0x000fea0003800000 */
.L_x_104:
        /* <DEDUP_REMOVED lines=10> */
.L_x_107:
[----:B------:R-:W-:Y:S05]  /*3db0*/  BSYNC B1 ;  /* 0x0000000000017941 */ /* 0x000fea0003800000 */
.L_x_106:
        /* <DEDUP_REMOVED lines=9> */
.L_x_109:
[----:B------:R-:W-:Y:S05]  /*3e50*/  BSYNC B1 ;  /* 0x0000000000017941 */ /* 0x000fea0003800000 */
.L_x_108:
        /* <DEDUP_REMOVED lines=9> */
.L_x_111:
[----:B------:R-:W-:Y:S05]  /*3ef0*/  BSYNC B1 ;  /* 0x0000000000017941 */ /* 0x000fea0003800000 */
.L_x_110:
        /* <DEDUP_REMOVED lines=10> */
.L_x_113:
[----:B------:R-:W-:Y:S05]  /*3fa0*/  BSYNC B1 ;  /* 0x0000000000017941 */ /* 0x000fea0003800000 */
.L_x_112:
        /* <DEDUP_REMOVED lines=10> */
.L_x_115:
[----:B------:R-:W-:Y:S05]  /*4050*/  BSYNC B1 ;  /* 0x0000000000017941 */ /* 0x000fea0003800000 */
.L_x_114:
        /* <DEDUP_REMOVED lines=9> */
.L_x_117:
[----:B------:R-:W-:Y:S05]  /*40f0*/  BSYNC B1 ;  /* 0x0000000000017941 */ /* 0x000fea0003800000 */
.L_x_116:
        /* <DEDUP_REMOVED lines=9> */
.L_x_119:
[----:B------:R-:W-:Y:S05]  /*4190*/  BSYNC B1 ;  /* 0x0000000000017941 */ /* 0x000fea0003800000 */
.L_x_118:
        /* <DEDUP_REMOVED lines=10> */
.L_x_121:
[----:B------:R-:W-:Y:S05]  /*4240*/  BSYNC B1 ;  /* 0x0000000000017941 */ /* 0x000fea0003800000 */
.L_x_120:
        /* <DEDUP_REMOVED lines=10> */
.L_x_123:
[----:B------:R-:W-:Y:S05]  /*42f0*/  BSYNC B1 ;  /* 0x0000000000017941 */ /* 0x000fea0003800000 */
.L_x_122:
        /* <DEDUP_REMOVED lines=9> */
.L_x_125:
[----:B------:R-:W-:Y:S05]  /*4390*/  BSYNC B1 ;  /* 0x0000000000017941 */ /* 0x000fea0003800000 */
.L_x_124:
        /* <DEDUP_REMOVED lines=9> */
.L_x_127:
[----:B------:R-:W-:Y:S05]  /*4430*/  BSYNC B1 ;  /* 0x0000000000017941 */ /* 0x000fea0003800000 */
.L_x_126:
        /* <DEDUP_REMOVED lines=10> */
.L_x_129:
[----:B------:R-:W-:Y:S05]  /*44e0*/  BSYNC B1 ;  /* 0x0000000000017941 */ /* 0x000fea0003800000 */
.L_x_128:
        /* <DEDUP_REMOVED lines=10> */
.L_x_131:
[----:B------:R-:W-:Y:S05]  /*4590*/  BSYNC B1 ;  /* 0x0000000000017941 */ /* 0x000fea0003800000 */
.L_x_130:
        /* <DEDUP_REMOVED lines=9> */
.L_x_133:
[----:B------:R-:W-:Y:S05]  /*4630*/  BSYNC B1 ;  /* 0x0000000000017941 */ /* 0x000fea0003800000 */
.L_x_132:
        /* <DEDUP_REMOVED lines=9> */
.L_x_135:
[----:B------:R-:W-:Y:S05]  /*46d0*/  BSYNC B1 ;  /* 0x0000000000017941 */ /* 0x000fea0003800000 */
.L_x_134:
        /* <DEDUP_REMOVED lines=10> */
.L_x_137:
[----:B------:R-:W-:Y:S05]  /*4780*/  BSYNC B1 ;  /* 0x0000000000017941 */ /* 0x000fea0003800000 */
.L_x_136:
        /* <DEDUP_REMOVED lines=10> */
.L_x_139:
[----:B------:R-:W-:Y:S05]  /*4830*/  BSYNC B1 ;  /* 0x0000000000017941 */ /* 0x000fea0003800000 */
.L_x_138:
        /* <DEDUP_REMOVED lines=9> */
.L_x_141:
[----:B------:R-:W-:Y:S05]  /*48d0*/  BSYNC B1 ;  /* 0x0000000000017941 */ /* 0x000fea0003800000 */
.L_x_140:
        /* <DEDUP_REMOVED lines=9> */
.L_x_143:
[----:B------:R-:W-:Y:S05]  /*4970*/  BSYNC B1 ;  /* 0x0000000000017941 */ /* 0x000fea0003800000 */
.L_x_142:
        /* <DEDUP_REMOVED lines=10> */
.L_x_145:
[----:B------:R-:W-:Y:S05]  /*4a20*/  BSYNC B1 ;  /* 0x0000000000017941 */ /* 0x000fea0003800000 */
.L_x_144:
        /* <DEDUP_REMOVED lines=10> */
.L_x_147:
[----:B------:R-:W-:Y:S05]  /*4ad0*/  BSYNC B1 ;  /* 0x0000000000017941 */ /* 0x000fea0003800000 */
.L_x_146:
        /* <DEDUP_REMOVED lines=9> */
.L_x_149:
[----:B------:R-:W-:Y:S05]  /*4b70*/  BSYNC B1 ;  /* 0x0000000000017941 */ /* 0x000fea0003800000 */
.L_x_148:
        /* <DEDUP_REMOVED lines=9> */
.L_x_151:
[----:B------:R-:W-:Y:S05]  /*4c10*/  BSYNC B1 ;  /* 0x0000000000017941 */ /* 0x000fea0003800000 */
.L_x_150:
        /* <DEDUP_REMOVED lines=10> */
.L_x_153:
[----:B------:R-:W-:Y:S05]  /*4cc0*/  BSYNC B1 ;  /* 0x0000000000017941 */ /* 0x000fea0003800000 */
.L_x_152:
[----:B-----5:R-:W-:Y:S01]  /*4cd0*/  HADD2.F32 R5, -RZ, R24.H0_H0 ;  /* 0x20000018ff057230 */ /* 0x020fe20000004100 */
[----:B------:R-:W-:Y:S01]  /*4ce0*/  ISETP.GT.AND P0, PT, R4, 0x79, PT ;  /* 0x000000790400780c */ /* 0x000fe20003f04270 */
[----:B------:R-:W-:Y:S01]  /*4cf0*/  @P2 IMAD.MOV.U32 R4, RZ, RZ, R10 ;  /* 0x000000ffff042224 */ /* 0x000fe200078e000a */
[----:B------:R-:W-:Y:S02]  /*4d00*/  BSSY B1, `(.L_x_154) ;  /* 0x000000a000017945 */ /* 0x000fe40003800000 */
[----:B------:R-:W-:Y:S01]  /*4d10*/  FMUL R5, R5, R90 ;  /* 0x0000005a05057220 */ /* 0x000fe20000400000 */
[----:B------:R-:W-:-:S03]  /*4d20*/  ISETP.GT.AND P3, PT, R3, RZ, P0 ;  /* 0x000000ff0300720c */ /* 0x000fc60000764270 */
[----:B------:R-:W-:-:S05]  /*4d30*/  FFMA R5, R84, R23, R5 ;  /* 0x0000001754057223 */ /* 0x000fca0000000005 */
[----:B------:R-:W-:-:S04]  /*4d40*/  F2FP.F16.F32.PACK_AB R5, RZ, R5 ;  /* 0x00000005ff05723e */ /* 0x000fc800000000ff */
[----:B0-----:R-:W-:Y:S01]  /*4d50*/  PRMT R14, R5, 0x7610, R14 ;  /* 0x00007610050e7816 */ /* 0x001fe2000000000e */
[----:B------:R-:W-:-:S05]  /*4d60*/  @P2 IMAD.MOV.U32 R5, RZ, RZ, R11 ;  /* 0x000000ffff052224 */ /* 0x000fca00078e000b */
[----:B------:R0:W-:Y:S01]  /*4d70*/  @P2 STG.E.U16 desc[UR38][R4.64+0xf0], R14 ;  /* 0x0000f00e04002986 */ /* 0x0001e2000c101526 */
[----:B------:R-:W-:Y:S05]  /*4d80*/  @!P3 BRA `(.L_x_155) ;  /* 0x000000000004b947 */ /* 0x000fea0003800000 */
[----:B------:R0:W5:Y:S02]  /*4d90*/  LDG.E.LTC128B.U16 R24, desc[UR38][R6.64+0xf2] ;  /* 0x0000f22606187981 */ /* 0x000164000c1e1520 */
.L_x_155:
[----:B------:R-:W-:Y:S05]  /*4da0*/  BSYNC B1 ;  /* 0x0000000000017941 */ /* 0x000fea0003800000 */
.L_x_154:
        /* <DEDUP_REMOVED lines=9> */
.L_x_157:
[----:B------:R-:W-:Y:S05]  /*4e40*/  BSYNC B1 ;  /* 0x0000000000017941 */ /* 0x000fea0003800000 */
.L_x_156:
[----:B-----5:R-:W-:Y:S01]  /*4e50*/  HADD2.F32 R5, -RZ, R24.H0_H0 ;  /* 0x20000018ff057230 */ /* 0x020fe20000004100 */
[----:B------:R-:W-:Y:S01]  /*4e60*/  ISETP.GT.AND P0, PT, R3, 0x8, P0 ;  /* 0x000000080300780c */ /* 0x000fe20000704270 */
[----:B0-----:R-:W-:Y:S01]  /*4e70*/  @P1 IMAD.MOV.U32 R4, RZ, RZ, R12 ;  /* 0x000000ffff041224 */ /* 0x001fe200078e000c */
[----:B------:R-:W-:Y:S02]  /*4e80*/  BSSY B1, `(.L_x_158) ;  /* 0x0000009000017945 */ /* 0x000fe40003800000 */
[----:B------:R-:W-:-:S04]  /*4e90*/  FMUL R5, R5, R90 ;  /* 0x0000005a05057220 */ /* 0x000fc80000400000 */
[----:B------:R-:W-:-:S05]  /*4ea0*/  FFMA R5, R86, R23, R5 ;  /* 0x0000001756057223 */ /* 0x000fca0000000005 */
[----:B------:R-:W-:-:S04]  /*4eb0*/  F2FP.F16.F32.PACK_AB R5, RZ, R5 ;  /* 0x00000005ff05723e */ /* 0x000fc800000000ff */
[----:B-1-3--:R-:W-:Y:S01]  /*4ec0*/  PRMT R6, R5, 0x7610, R6 ;  /* 0x0000761005067816 */ /* 0x00afe20000000006 */
[----:B------:R-:W-:-:S05]  /*4ed0*/  @P1 IMAD.MOV.U32 R5, RZ, RZ, R13 ;  /* 0x000000ffff051224 */ /* 0x000fca00078e000d */
[----:B------:R0:W-:Y:S01]  /*4ee0*/  @P1 STG.E.U16 desc[UR38][R4.64+0xf0], R6 ;  /* 0x0000f00604001986 */ /* 0x0001e2000c101526 */
[----:B------:R-:W-:Y:S05]  /*4ef0*/  @!P0 BRA `(.L_x_159) ;  /* 0x0000000000048947 */ /* 0x000fea0003800000 */
[----:B------:R1:W5:Y:S02]  /*4f00*/  LDG.E.LTC128B.U16 R24, desc[UR38][R8.64+0xf2] ;  /* 0x0000f22608187981 */ /* 0x000364000c1e1520 */
.L_x_159:
[----:B------:R-:W-:Y:S05]  /*4f10*/  BSYNC B1 ;  /* 0x0000000000017941 */ /* 0x000fea0003800000 */
.L_x_158:
[----:B------:R-:W-:Y:S05]  /*4f20*/  @!P0 BRA `(.L_x_160) ;  /* 0x0000001000e88947 */ /* 0x000fea0003800000 */
[----:B-----5:R-:W-:-:S05]  /*4f30*/  HADD2.F32 R3, -RZ, R24.H0_H0 ;  /* 0x20000018ff037230 */ /* 0x020fca0000004100 */
[----:B0-----:R-:W-:-:S04]  /*4f40*/  FMUL R4, R3, R90 ;  /* 0x0000005a03047220 */ /* 0x001fc80000400000 */
[----:B------:R-:W-:-:S05]  /*4f50*/  FFMA R4, R87, R23, R4 ;  /* 0x0000001757047223 */ /* 0x000fca0000000004 */
[----:B------:R-:W-:-:S05]  /*4f60*/  F2FP.F16.F32.PACK_AB R4, RZ, R4 ;  /* 0x00000004ff04723e */ /* 0x000fca00000000ff */
[----:B------:R3:W-:Y:S01]  /*4f70*/  STG.E.U16 desc[UR38][R12.64+0xf2], R4 ;  /* 0x0000f2040c007986 */ /* 0x0007e2000c101526 */
[----:B------:R-:W-:Y:S05]  /*4f80*/  BRA `(.L_x_160) ;  /* 0x0000001000d07947 */ /* 0x000fea0003800000 */
.L_x_35:
[----:B------:R-:W-:Y:S01]  /*4f90*/  ISETP.GT.AND P3, PT, R4, 0x1, PT ;  /* 0x000000010400780c */ /* 0x000fe20003f64270 */
[----:B------:R-:W-:Y:S01]  /*4fa0*/  ULDC.64 UR4, c[0x0][0x5c0] ;  /* 0x0001700000047ab9 */ /* 0x000fe20000000a00 */
[-C--:B------:R-:W-:Y:S01]  /*4fb0*/  FMUL R24, R24, R23.reuse ;  /* 0x0000001718187220 */ /* 0x080fe20000400000 */
[----:B------:R-:W-:Y:S01]  /*4fc0*/  LEA R6, P4, R106, UR4, 0x1 ;  /* 0x000000046a067c11 */ /* 0x000fe2000f8808ff */
[-C--:B------:R-:W-:Y:S01]  /*4fd0*/  FMUL R25, R25, R23.reuse ;  /* 0x0000001719197220 */ /* 0x080fe20000400000 */
[----:B------:R-:W-:Y:S01]  /*4fe0*/  ISETP.GT.AND P0, PT, R3, RZ, P3 ;  /* 0x000000ff0300720c */ /* 0x000fe20001f04270 */
[-C--:B------:R-:W-:Y:S01]  /*4ff0*/  FMUL R26, R26, R23.reuse ;  /* 0x000000171a1a7220 */ /* 0x080fe20000400000 */
[----:B------:R-:W-:Y:S01]  /*5000*/  F2FP.F16.F32.PACK_AB R24, RZ, R24 ;  /* 0x00000018ff18723e */ /* 0x000fe200000000ff */
[-C--:B------:R-:W-:Y:S01]  /*5010*/  FMUL R27, R27, R23.reuse ;  /* 0x000000171b1b7220 */ /* 0x080fe20000400000 */
[----:B------:R-:W-:Y:S01]  /*5020*/  LEA.HI.X R7, R106, UR5, R103, 0x1, P4 ;  /* 0x000000056a077c11 */ /* 0x000fe2000a0f0c67 */
[----:B------:R-:W-:Y:S01]  /*5030*/  FMUL R28, R28, R23 ;  /* 0x000000171c1c7220 */ /* 0x000fe20000400000 */
[----:B------:R-:W-:Y:S01]  /*5040*/  F2FP.F16.F32.PACK_AB R25, RZ, R25 ;  /* 0x00000019ff19723e */ /* 0x000fe200000000ff */
[-C--:B------:R-:W-:Y:S01]  /*5050*/  FMUL R29, R29, R23.reuse ;  /* 0x000000171d1d7220 */ /* 0x080fe20000400000 */
[----:B------:R-:W-:Y:S01]  /*5060*/  ISETP.GT.AND P2, PT, R3, 0x8, P2 ;  /* 0x000000080300780c */ /* 0x000fe20001744270 */
[----:B------:R-:W-:Y:S01]  /*5070*/  @P1 STG.E.U16 desc[UR38][R6.64], R24 ;  /* 0x0000001806001986 */ /* 0x000fe2000c101526 */
[----:B------:R-:W-:Y:S01]  /*5080*/  ISETP.GT.AND P1, PT, R4, 0x8, PT ;  /* 0x000000080400780c */ /* 0x000fe20003f24270 */
[-C--:B------:R-:W-:Y:S01]  /*5090*/  FMUL R30, R30, R23.reuse ;  /* 0x000000171e1e7220 */ /* 0x080fe20000400000 */
[C---:B------:R-:W-:Y:S01]  /*50a0*/  SHF.L.U64.HI R5, R91.reuse, 0x1, R92 ;  /* 0x000000015b057819 */ /* 0x040fe2000001025c */
[----:B------:R-:W-:Y:S01]  /*50b0*/  @P0 STG.E.U16 desc[UR38][R6.64+0x2], R25 ;  /* 0x0000021906000986 */ /* 0x000fe2000c101526 */
[----:B------:R-:W-:Y:S01]  /*50c0*/  LEA R8, P5, R91, R6, 0x1 ;  /* 0x000000065b087211 */ /* 0x000fe200078a08ff */
[-C--:B------:R-:W-:Y:S01]  /*50d0*/  FMUL R31, R31, R23.reuse ;  /* 0x000000171f1f7220 */ /* 0x080fe20000400000 */
[----:B------:R-:W-:Y:S01]  /*50e0*/  ISETP.GT.AND P3, PT, R3, 0x8, P3 ;  /* 0x000000080300780c */ /* 0x000fe20001f64270 */
[-C--:B------:R-:W-:Y:S01]  /*50f0*/  FMUL R32, R32, R23.reuse ;  /* 0x0000001720207220 */ /* 0x080fe20000400000 */
[----:B------:R-:W-:Y:S01]  /*5100*/  ISETP.GT.AND P0, PT, R4, 0x9, PT ;  /* 0x000000090400780c */ /* 0x000fe20003f04270 */
[----:B------:R-:W-:Y:S01]  /*5110*/  IMAD.X R9, R5, 0x1, R7, P5 ;  /* 0x0000000105097824 */ /* 0x000fe200028e0607 */
[----:B------:R-:W-:Y:S01]  /*5120*/  ISETP.GT.AND P4, PT, R3, RZ, P1 ;  /* 0x000000ff0300720c */ /* 0x000fe20000f84270 */
[-C--:B------:R-:W-:Y:S01]  /*5130*/  FMUL R33, R33, R23.reuse ;  /* 0x0000001721217220 */ /* 0x080fe20000400000 */
[----:B------:R-:W-:Y:S01]  /*5140*/  F2FP.F16.F32.PACK_AB R26, RZ, R26 ;  /* 0x0000001aff1a723e */ /* 0x000fe200000000ff */
[-C--:B------:R-:W-:Y:S01]  /*5150*/  FMUL R34, R34, R23.reuse ;  /* 0x0000001722227220 */ /* 0x080fe20000400000 */
[----:B------:R-:W-:Y:S01]  /*5160*/  ISETP.GT.AND P5, PT, R3, RZ, P0 ;  /* 0x000000ff0300720c */ /* 0x000fe200007a4270 */
[----:B------:R-:W-:Y:S01]  /*5170*/  FMUL R35, R35, R23 ;  /* 0x0000001723237220 */ /* 0x000fe20000400000 */
[----:B------:R-:W-:Y:S01]  /*5180*/  F2FP.F16.F32.PACK_AB R27, RZ, R27 ;  /* 0x0000001bff1b723e */ /* 0x000fe200000000ff */
[----:B------:R-:W-:Y:S01]  /*5190*/  @P2 STG.E.U16 desc[UR38][R8.64], R26 ;  /* 0x0000001a08002986 */ /* 0x000fe2000c101526 */
[----:B------:R-:W-:Y:S01]  /*51a0*/  F2FP.F16.F32.PACK_AB R28, RZ, R28 ;  /* 0x0000001cff1c723e */ /* 0x000fe200000000ff */
[-C--:B------:R-:W-:Y:S01]  /*51b0*/  FMUL R36, R36, R23.reuse ;  /* 0x0000001724247220 */ /* 0x080fe20000400000 */
[----:B------:R-:W-:Y:S01]  /*51c0*/  ISETP.GT.AND P2, PT, R3, 0x8, P1 ;  /* 0x000000080300780c */ /* 0x000fe20000f44270 */
[----:B------:R-:W-:Y:S01]  /*51d0*/  @P3 STG.E.U16 desc[UR38][R8.64+0x2], R27 ;  /* 0x0000021b08003986 */ /* 0x000fe2000c101526 */
[----:B------:R-:W-:Y:S01]  /*51e0*/  ISETP.GT.AND P1, PT, R4, 0x10, PT ;  /* 0x000000100400780c */ /* 0x000fe20003f24270 */
[----:B------:R-:W-:Y:S01]  /*51f0*/  FMUL R37, R37, R23 ;  /* 0x0000001725257220 */ /* 0x000fe20000400000 */
[----:B------:R-:W-:Y:S01]  /*5200*/  F2FP.F16.F32.PACK_AB R29, RZ, R29 ;  /* 0x0000001dff1d723e */ /* 0x000fe200000000ff */
[----:B------:R-:W-:Y:S01]  /*5210*/  @P4 STG.E.U16 desc[UR38][R6.64+0x10], R28 ;  /* 0x0000101c06004986 */ /* 0x000fe2000c101526 */
[C---:B------:R-:W-:Y:S01]  /*5220*/  ISETP.GT.AND P3, PT, R3.reuse, 0x8, P0 ;  /* 0x000000080300780c */ /* 0x040fe20000764270 */
[-C--:B------:R-:W-:Y:S01]  /*5230*/  FMUL R38, R38, R23.reuse ;  /* 0x0000001726267220 */ /* 0x080fe20000400000 */
[----:B------:R-:W-:Y:S01]  /*5240*/  ISETP.GT.AND P0, PT, R4, 0x11, PT ;  /* 0x000000110400780c */ /* 0x000fe20003f04270 */
[----:B------:R-:W-:Y:S01]  /*5250*/  @P5 STG.E.U16 desc[UR38][R6.64+0x12], R29 ;  /* 0x0000121d06005986 */ /* 0x000fe2000c101526 */
        /* <DEDUP_REMOVED lines=161> */
[----:B------:R-:W-:Y:S01]  /*5c70*/  FMUL R87, R87, R23 ;  /* 0x0000001757577220 */ /* 0x000fe20000400000 */
[----:B------:R-:W-:-:S02]  /*5c80*/  F2FP.F16.F32.PACK_AB R62, RZ, R62 ;  /* 0x0000003eff3e723e */ /* 0x000fc400000000ff */
[C---:B------:R-:W-:Y:S02]  /*5c90*/  ISETP.GT.AND P5, PT, R3.reuse, RZ, P0 ;  /* 0x000000ff0300720c */ /* 0x040fe400007a4270 */
[----:B------:R-:W-:Y:S01]  /*5ca0*/  F2FP.F16.F32.PACK_AB R63, RZ, R63 ;  /* 0x0000003fff3f723e */ /* 0x000fe200000000ff */
[----:B------:R-:W-:Y:S01]  /*5cb0*/  @P2 STG.E.U16 desc[UR38][R8.64+0x90], R62 ;  /* 0x0000903e08002986 */ /* 0x000fe2000c101526 */
[----:B------:R-:W-:Y:S02]  /*5cc0*/  F2FP.F16.F32.PACK_AB R64, RZ, R64 ;  /* 0x00000040ff40723e */ /* 0x000fe400000000ff */
[C---:B------:R-:W-:Y:S01]  /*5cd0*/  ISETP.GT.AND P2, PT, R3.reuse, 0x8, P1 ;  /* 0x000000080300780c */ /* 0x040fe20000f44270 */
[----:B------:R-:W-:Y:S01]  /*5ce0*/  @P3 STG.E.U16 desc[UR38][R8.64+0x92], R63 ;  /* 0x0000923f08003986 */ /* 0x000fe2000c101526 */
[----:B------:R-:W-:Y:S02]  /*5cf0*/  ISETP.GT.AND P1, PT, R4, 0x58, PT ;  /* 0x000000580400780c */ /* 0x000fe40003f24270 */
[----:B------:R-:W-:Y:S01]  /*5d00*/  F2FP.F16.F32.PACK_AB R65, RZ, R65 ;  /* 0x00000041ff41723e */ /* 0x000fe200000000ff */
[----:B------:R-:W-:Y:S01]  /*5d10*/  @P4 STG.E.U16 desc[UR38][R6.64+0xa0], R64 ;  /* 0x0000a04006004986 */ /* 0x000fe2000c101526 */
[----:B------:R-:W-:-:S02]  /*5d20*/  ISETP.GT.AND P3, PT, R3, 0x8, P0 ;  /* 0x000000080300780c */ /* 0x000fc40000764270 */
[----:B------:R-:W-:Y:S01]  /*5d30*/  ISETP.GT.AND P0, PT, R4, 0x59, PT ;  /* 0x000000590400780c */ /* 0x000fe20003f04270 */
[----:B------:R-:W-:Y:S01]  /*5d40*/  @P5 STG.E.U16 desc[UR38][R6.64+0xa2], R65 ;  /* 0x0000a24106005986 */ /* 0x000fe2000c101526 */
[C---:B------:R-:W-:Y:S02]  /*5d50*/  ISETP.GT.AND P4, PT, R3.reuse, RZ, P1 ;  /* 0x000000ff0300720c */ /* 0x040fe40000f84270 */
[----:B------:R-:W-:Y:S02]  /*5d60*/  F2FP.F16.F32.PACK_AB R66, RZ, R66 ;  /* 0x00000042ff42723e */ /* 0x000fe400000000ff */
[----:B------:R-:W-:Y:S02]  /*5d70*/  ISETP.GT.AND P5, PT, R3, RZ, P0 ;  /* 0x000000ff0300720c */ /* 0x000fe400007a4270 */
[----:B------:R-:W-:Y:S01]  /*5d80*/  F2FP.F16.F32.PACK_AB R67, RZ, R67 ;  /* 0x00000043ff43723e */ /* 0x000fe200000000ff */
[----:B------:R-:W-:Y:S01]  /*5d90*/  @P2 STG.E.U16 desc[UR38][R8.64+0xa0], R66 ;  /* 0x0000a04208002986 */ /* 0x000fe2000c101526 */
[----:B------:R-:W-:-:S02]  /*5da0*/  F2FP.F16.F32.PACK_AB R68, RZ, R68 ;  /* 0x00000044ff44723e */ /* 0x000fc400000000ff */
[C---:B------:R-:W-:Y:S01]  /*5db0*/  ISETP.GT.AND P2, PT, R3.reuse, 0x8, P1 ;  /* 0x000000080300780c */ /* 0x040fe20000f44270 */
[----:B------:R-:W-:Y:S01]  /*5dc0*/  @P3 STG.E.U16 desc[UR38][R8.64+0xa2], R67 ;  /* 0x0000a24308003986 */ /* 0x000fe2000c101526 */
[C---:B------:R-:W-:Y:S02]  /*5dd0*/  ISETP.GT.AND P1, PT, R4.reuse, 0x60, PT ;  /* 0x000000600400780c */ /* 0x040fe40003f24270 */
[----:B------:R-:W-:Y:S01]  /*5de0*/  F2FP.F16.F32.PACK_AB R69, RZ, R69 ;  /* 0x00000045ff45723e */ /* 0x000fe200000000ff */
[----:B------:R-:W-:Y:S01]  /*5df0*/  @P4 STG.E.U16 desc[UR38][R6.64+0xb0], R68 ;  /* 0x0000b04406004986 */ /* 0x000fe2000c101526 */
[C---:B------:R-:W-:Y:S02]  /*5e00*/  ISETP.GT.AND P3, PT, R3.reuse, 0x8, P0 ;  /* 0x000000080300780c */ /* 0x040fe40000764270 */
[----:B------:R-:W-:Y:S01]  /*5e10*/  ISETP.GT.AND P0, PT, R4, 0x61, PT ;  /* 0x000000610400780c */ /* 0x000fe20003f04270 */
[----:B------:R-:W-:Y:S01]  /*5e20*/  @P5 STG.E.U16 desc[UR38][R6.64+0xb2], R69 ;  /* 0x0000b24506005986 */ /* 0x000fe2000c101526 */
[----:B------:R-:W-:-:S02]  /*5e30*/  ISETP.GT.AND P4, PT, R3, RZ, P1 ;  /* 0x000000ff0300720c */ /* 0x000fc40000f84270 */
[C---:B------:R-:W-:Y:S02]  /*5e40*/  ISETP.GT.AND P5, PT, R3.reuse, RZ, P0 ;  /* 0x000000ff0300720c */ /* 0x040fe400007a4270 */
[----:B------:R-:W-:Y:S02]  /*5e50*/  F2FP.F16.F32.PACK_AB R70, RZ, R70 ;  /* 0x00000046ff46723e */ /* 0x000fe400000000ff */
[----:B------:R-:W-:Y:S02]  /*5e60*/  F2FP.F16.F32.PACK_AB R71, RZ, R71 ;  /* 0x00000047ff47723e */ /* 0x000fe400000000ff */
[----:B------:R-:W-:Y:S01]  /*5e70*/  F2FP.F16.F32.PACK_AB R72, RZ, R72 ;  /* 0x00000048ff48723e */ /* 0x000fe200000000ff */
[----:B------:R-:W-:Y:S01]  /*5e80*/  @P2 STG.E.U16 desc[UR38][R8.64+0xb0], R70 ;  /* 0x0000b04608002986 */ /* 0x000fe2000c101526 */
[----:B------:R-:W-:Y:S02]  /*5e90*/  F2FP.F16.F32.PACK_AB R73, RZ, R73 ;  /* 0x00000049ff49723e */ /* 0x000fe400000000ff */
[C---:B------:R-:W-:Y:S01]  /*5ea0*/  ISETP.GT.AND P1, PT, R3.reuse, 0x8, P1 ;  /* 0x000000080300780c */ /* 0x040fe20000f24270 */
[----:B------:R-:W-:Y:S01]  /*5eb0*/  @P3 STG.E.U16 desc[UR38][R8.64+0xb2], R71 ;  /* 0x0000b24708003986 */ /* 0x000fe2000c101526 */
[----:B------:R-:W-:-:S02]  /*5ec0*/  ISETP.GT.AND P2, PT, R3, 0x8, P0 ;  /* 0x000000080300780c */ /* 0x000fc40000744270 */
[C---:B------:R-:W-:Y:S01]  /*5ed0*/  ISETP.GT.AND P0, PT, R4.reuse, 0x69, PT ;  /* 0x000000690400780c */ /* 0x040fe20003f04270 */
[----:B------:R-:W-:Y:S01]  /*5ee0*/  @P4 STG.E.U16 desc[UR38][R6.64+0xc0], R72 ;  /* 0x0000c04806004986 */ /* 0x000fe2000c101526 */
[----:B------:R-:W-:Y:S02]  /*5ef0*/  ISETP.GT.AND P4, PT, R4, 0x68, PT ;  /* 0x000000680400780c */ /* 0x000fe40003f84270 */
[----:B------:R-:W-:Y:S01]  /*5f00*/  F2FP.F16.F32.PACK_AB R74, RZ, R74 ;  /* 0x0000004aff4a723e */ /* 0x000fe200000000ff */
[----:B------:R-:W-:Y:S01]  /*5f10*/  @P5 STG.E.U16 desc[UR38][R6.64+0xc2], R73 ;  /* 0x0000c24906005986 */ /* 0x000fe2000c101526 */
[C---:B------:R-:W-:Y:S02]  /*5f20*/  ISETP.GT.AND P5, PT, R3.reuse, RZ, P4 ;  /* 0x000000ff0300720c */ /* 0x040fe400027a4270 */
[----:B------:R-:W-:Y:S01]  /*5f30*/  ISETP.GT.AND P3, PT, R3, RZ, P0 ;  /* 0x000000ff0300720c */ /* 0x000fe20000764270 */
[----:B------:R-:W-:Y:S01]  /*5f40*/  @P1 STG.E.U16 desc[UR38][R8.64+0xc0], R74 ;  /* 0x0000c04a08001986 */ /* 0x000fe2000c101526 */
[----:B------:R-:W-:-:S02]  /*5f50*/  F2FP.F16.F32.PACK_AB R75, RZ, R75 ;  /* 0x0000004bff4b723e */ /* 0x000fc400000000ff */
[----:B------:R-:W-:Y:S02]  /*5f60*/  F2FP.F16.F32.PACK_AB R76, RZ, R76 ;  /* 0x0000004cff4c723e */ /* 0x000fe400000000ff */
[C---:B------:R-:W-:Y:S01]  /*5f70*/  ISETP.GT.AND P4, PT, R3.reuse, 0x8, P4 ;  /* 0x000000080300780c */ /* 0x040fe20002784270 */
[----:B------:R-:W-:Y:S01]  /*5f80*/  @P2 STG.E.U16 desc[UR38][R8.64+0xc2], R75 ;  /* 0x0000c24b08002986 */ /* 0x000fe2000c101526 */
[----:B------:R-:W-:Y:S02]  /*5f90*/  F2FP.F16.F32.PACK_AB R77, RZ, R77 ;  /* 0x0000004dff4d723e */ /* 0x000fe400000000ff */
[C---:B------:R-:W-:Y:S01]  /*5fa0*/  ISETP.GT.AND P2, PT, R4.reuse, 0x71, PT ;  /* 0x000000710400780c */ /* 0x040fe20003f44270 */
[----:B------:R-:W-:Y:S01]  /*5fb0*/  @P5 STG.E.U16 desc[UR38][R6.64+0xd0], R76 ;  /* 0x0000d04c06005986 */ /* 0x000fe2000c101526 */
[----:B------:R-:W-:Y:S02]  /*5fc0*/  ISETP.GT.AND P5, PT, R3, 0x8, P0 ;  /* 0x000000080300780c */ /* 0x000fe400007a4270 */
[C---:B------:R-:W-:Y:S01]  /*5fd0*/  ISETP.GT.AND P1, PT, R4.reuse, 0x78, PT ;  /* 0x000000780400780c */ /* 0x040fe20003f24270 */
[----:B------:R-:W-:Y:S01]  /*5fe0*/  @P3 STG.E.U16 desc[UR38][R6.64+0xd2], R77 ;  /* 0x0000d24d06003986 */ /* 0x000fe2000c101526 */
[----:B------:R-:W-:-:S02]  /*5ff0*/  ISETP.GT.AND P3, PT, R4, 0x70, PT ;  /* 0x000000700400780c */ /* 0x000fc40003f64270 */
[----:B------:R-:W-:Y:S01]  /*6000*/  ISETP.GT.AND P0, PT, R4, 0x79, PT ;  /* 0x000000790400780c */ /* 0x000fe20003f04270 */
[----:B------:R-:W-:Y:S01]  /*6010*/  @P4 IMAD.MOV.U32 R4, RZ, RZ, R8 ;  /* 0x000000ffff044224 */ /* 0x000fe200078e0008 */
[----:B------:R-:W-:Y:S01]  /*6020*/  F2FP.F16.F32.PACK_AB R78, RZ, R78 ;  /* 0x0000004eff4e723e */ /* 0x000fe200000000ff */
[----:B------:R-:W-:Y:S01]  /*6030*/  @P4 IMAD.MOV.U32 R5, RZ, RZ, R9 ;  /* 0x000000ffff054224 */ /* 0x000fe200078e0009 */
[----:B------:R-:W-:Y:S02]  /*6040*/  F2FP.F16.F32.PACK_AB R79, RZ, R79 ;  /* 0x0000004fff4f723e */ /* 0x000fe400000000ff */
[----:B------:R-:W-:Y:S02]  /*6050*/  F2FP.F16.F32.PACK_AB R80, RZ, R80 ;  /* 0x00000050ff50723e */ /* 0x000fe400000000ff */
[----:B------:R0:W-:Y:S01]  /*6060*/  @P4 STG.E.U16 desc[UR38][R4.64+0xd0], R78 ;  /* 0x0000d04e04004986 */ /* 0x0001e2000c101526 */
[----:B------:R-:W-:Y:S02]  /*6070*/  ISETP.GT.AND P4, PT, R3, RZ, P2 ;  /* 0x000000ff0300720c */ /* 0x000fe40001784270 */
[----:B------:R-:W-:-:S02]  /*6080*/  F2FP.F16.F32.PACK_AB R81, RZ, R81 ;  /* 0x00000051ff51723e */ /* 0x000fc400000000ff */
[----:B------:R-:W-:Y:S02]  /*6090*/  ISETP.GT.AND P2, PT, R3, 0x8, P2 ;  /* 0x000000080300780c */ /* 0x000fe40001744270 */
[----:B------:R-:W-:Y:S02]  /*60a0*/  F2FP.F16.F32.PACK_AB R82, RZ, R82 ;  /* 0x00000052ff52723e */ /* 0x000fe400000000ff */
[----:B------:R-:W-:Y:S02]  /*60b0*/  F2FP.F16.F32.PACK_AB R83, RZ, R83 ;  /* 0x00000053ff53723e */ /* 0x000fe400000000ff */
[----:B------:R-:W-:Y:S01]  /*60c0*/  F2FP.F16.F32.PACK_AB R84, RZ, R84 ;  /* 0x00000054ff54723e */ /* 0x000fe200000000ff */
[----:B0-----:R-:W-:Y:S01]  /*60d0*/  @P5 IMAD.MOV.U32 R4, RZ, RZ, R8 ;  /* 0x000000ffff045224 */ /* 0x001fe200078e0008 */
[----:B------:R-:W-:Y:S01]  /*60e0*/  F2FP.F16.F32.PACK_AB R85, RZ, R85 ;  /* 0x00000055ff55723e */ /* 0x000fe200000000ff */
[----:B------:R-:W-:Y:S01]  /*60f0*/  @P5 IMAD.MOV.U32 R5, RZ, RZ, R9 ;  /* 0x000000ffff055224 */ /* 0x000fe200078e0009 */
[----:B------:R-:W-:-:S02]  /*6100*/  F2FP.F16.F32.PACK_AB R86, RZ, R86 ;  /* 0x00000056ff56723e */ /* 0x000fc400000000ff */
[----:B------:R-:W-:Y:S02]  /*6110*/  F2FP.F16.F32.PACK_AB R87, RZ, R87 ;  /* 0x00000057ff57723e */ /* 0x000fe400000000ff */
[----:B------:R0:W-:Y:S01]  /*6120*/  @P5 STG.E.U16 desc[UR38][R4.64+0xd2], R79 ;  /* 0x0000d24f04005986 */ /* 0x0001e2000c101526 */
[C---:B------:R-:W-:Y:S02]  /*6130*/  ISETP.GT.AND P5, PT, R3.reuse, RZ, P3 ;  /* 0x000000ff0300720c */ /* 0x040fe40001fa4270 */
[----:B------:R-:W-:-:S11]  /*6140*/  ISETP.GT.AND P3, PT, R3, 0x8, P3 ;  /* 0x000000080300780c */ /* 0x000fd60001f64270 */
[----:B0-----:R-:W-:Y:S02]  /*6150*/  @P5 IMAD.MOV.U32 R4, RZ, RZ, R6 ;  /* 0x000000ffff045224 */ /* 0x001fe400078e0006 */
[----:B------:R-:W-:-:S05]  /*6160*/  @P5 IMAD.MOV.U32 R5, RZ, RZ, R7 ;  /* 0x000000ffff055224 */ /* 0x000fca00078e0007 */
[----:B------:R0:W-:Y:S01]  /*6170*/  @P5 STG.E.U16 desc[UR38][R4.64+0xe0], R80 ;  /* 0x0000e05004005986 */ /* 0x0001e2000c101526 */
[C---:B------:R-:W-:Y:S02]  /*6180*/  ISETP.GT.AND P5, PT, R3.reuse, RZ, P0 ;  /* 0x000000ff0300720c */ /* 0x040fe400007a4270 */
[----:B------:R-:W-:Y:S01]  /*6190*/  ISETP.GT.AND P0, PT, R3, 0x8, P0 ;  /* 0x000000080300780c */ /* 0x000fe20000704270 */
[----:B0-----:R-:W-:Y:S02]  /*61a0*/  @P4 IMAD.MOV.U32 R4, RZ, RZ, R6 ;  /* 0x000000ffff044224 */ /* 0x001fe400078e0006 */
[----:B------:R-:W-:-:S05]  /*61b0*/  @P4 IMAD.MOV.U32 R5, RZ, RZ, R7 ;  /* 0x000000ffff054224 */ /* 0x000fca00078e0007 */
[----:B------:R0:W-:Y:S01]  /*61c0*/  @P4 STG.E.U16 desc[UR38][R4.64+0xe2], R81 ;  /* 0x0000e25104004986 */ /* 0x0001e2000c101526 */
[C---:B------:R-:W-:Y:S02]  /*61d0*/  ISETP.GT.AND P4, PT, R3.reuse, RZ, P1 ;  /* 0x000000ff0300720c */ /* 0x040fe40000f84270 */
[----:B------:R-:W-:Y:S01]  /*61e0*/  ISETP.GT.AND P1, PT, R3, 0x8, P1 ;  /* 0x000000080300780c */ /* 0x000fe20000f24270 */
[----:B0-----:R-:W-:Y:S02]  /*61f0*/  @P3 IMAD.MOV.U32 R4, RZ, RZ, R8 ;  /* 0x000000ffff043224 */ /* 0x001fe400078e0008 */
[----:B------:R-:W-:-:S05]  /*6200*/  @P3 IMAD.MOV.U32 R5, RZ, RZ, R9 ;  /* 0x000000ffff053224 */ /* 0x000fca00078e0009 */
[----:B------:R0:W-:Y:S02]  /*6210*/  @P3 STG.E.U16 desc[UR38][R4.64+0xe0], R82 ;  /* 0x0000e05204003986 */ /* 0x0001e4000c101526 */
[----:B0-----:R-:W-:Y:S02]  /*6220*/  @P2 IMAD.MOV.U32 R4, RZ, RZ, R8 ;  /* 0x000000ffff042224 */ /* 0x001fe400078e0008 */
[----:B------:R-:W-:-:S05]  /*6230*/  @P2 IMAD.MOV.U32 R5, RZ, RZ, R9 ;  /* 0x000000ffff052224 */ /* 0x000fca00078e0009 */
[----:B------:R0:W-:Y:S02]  /*6240*/  @P2 STG.E.U16 desc[UR38][R4.64+0xe2], R83 ;  /* 0x0000e25304002986 */ /* 0x0001e4000c101526 */
[----:B0-----:R-:W-:Y:S02]  /*6250*/  @P4 IMAD.MOV.U32 R4, RZ, RZ, R6 ;  /* 0x000000ffff044224 */ /* 0x001fe400078e0006 */
[----:B------:R-:W-:-:S05]  /*6260*/  @P4 IMAD.MOV.U32 R5, RZ, RZ, R7 ;  /* 0x000000ffff054224 */ /* 0x000fca00078e0007 */
[----:B------:R0:W-:Y:S04]  /*6270*/  @P4 STG.E.U16 desc[UR38][R4.64+0xf0], R84 ;  /* 0x0000f05404004986 */ /* 0x0001e8000c101526 */
[----:B------:R1:W-:Y:S01]  /*6280*/  @P5 STG.E.U16 desc[UR38][R6.64+0xf2], R85 ;  /* 0x0000f25506005986 */ /* 0x0003e2000c101526 */
[----:B0-----:R-:W-:Y:S02]  /*6290*/  @P1 IMAD.MOV.U32 R4, RZ, RZ, R8 ;  /* 0x000000ffff041224 */ /* 0x001fe400078e0008 */
[----:B------:R-:W-:-:S05]  /*62a0*/  @P1 IMAD.MOV.U32 R5, RZ, RZ, R9 ;  /* 0x000000ffff051224 */ /* 0x000fca00078e0009 */
[----:B------:R1:W-:Y:S04]  /*62b0*/  @P1 STG.E.U16 desc[UR38][R4.64+0xf0], R86 ;  /* 0x0000f05604001986 */ /* 0x0003e8000c101526 */
[----:B------:R1:W-:Y:S02]  /*62c0*/  @P0 STG.E.U16 desc[UR38][R8.64+0xf2], R87 ;  /* 0x0000f25708000986 */ /* 0x0003e4000c101526 */
.L_x_160:
[----:B------:R-:W-:Y:S05]  /*62d0*/  BSYNC B0 ;  /* 0x0000000000007941 */ /* 0x000fea0003800000 */
.L_x_34:
[----:B------:R-:W-:Y:S01]  /*62e0*/  IADD3 R16, P0, R16, UR36, RZ ;  /* 0x0000002410107c10 */ /* 0x000fe2000ff1e0ff */
[----:B------:R-:W-:Y:S01]  /*62f0*/  ULDC.64 UR4, c[0x0][0x650] ;  /* 0x0001940000047ab9 */ /* 0x000fe20000000a00 */
[----:B------:R-:W-:Y:S01]  /*6300*/  PRMT R3, RZ, 0x7610, R3 ;  /* 0x00007610ff037816 */ /* 0x000fe20000000003 */
[----:B------:R-:W-:Y:S01]  /*6310*/  IMAD.MOV.U32 R100, RZ, RZ, -0x1 ;  /* 0xffffffffff647424 */ /* 0x000fe200078e00ff */
[----:B------:R-:W-:Y:S01]  /*6320*/  IADD3.X R17, R17, UR42, RZ, P0, !PT ;  /* 0x0000002a11117c10 */ /* 0x000fe200087fe4ff */
[----:B------:R-:W-:Y:S01]  /*6330*/  IMAD.MOV.U32 R101, RZ, RZ, -0x1 ;  /* 0xffffffffff657424 */ /* 0x000fe200078e00ff */
[----:B------:R-:W-:-:S04]  /*6340*/  ISETP.GE.U32.AND P0, PT, R16, UR4, PT ;  /* 0x0000000410007c0c */ /* 0x000fc8000bf06070 */
[----:B------:R-:W-:-:S13]  /*6350*/  ISETP.GE.U32.AND.EX P0, PT, R17, UR5, PT, P0 ;  /* 0x0000000511007c0c */ /* 0x000fda000bf06100 */
[----:B------:R-:W-:Y:S05]  /*6360*/  @P0 BRA `(.L_x_161) ;  /* 0x00000004004c0947 */ /* 0x000fea0003800000 */
[----:B------:R-:W0:Y:S01]  /*6370*/  LDC.64 R10, c[0x0][0x628] ;  /* 0x00018a00ff0a7b82 */ /* 0x000e220000000a00 */
[----:B---3--:R-:W3:Y:S01]  /*6380*/  S2R R12, SR_CTAID.X ;  /* 0x00000000000c7919 */ /* 0x008ee20000002500 */
[----:B-12-4-:R-:W-:Y:S02]  /*6390*/  IMAD.MOV.U32 R8, RZ, RZ, R16 ;  /* 0x000000ffff087224 */ /* 0x016fe400078e0010 */
[----:B------:R-:W-:Y:S01]  /*63a0*/  IMAD.MOV.U32 R9, RZ, RZ, R17 ;  /* 0x000000ffff097224 */ /* 0x000fe200078e0011 */
[----:B------:R-:W1:Y:S03]  /*63b0*/  S2R R20, SR_CTAID.Y ;  /* 0x0000000000147919 */ /* 0x000e660000002600 */
[----:B------:R-:W2:Y:S08]  /*63c0*/  LDC R0, c[0x0][0x630] ;  /* 0x00018c00ff007b82 */ /* 0x000eb00000000800 */
[----:B------:R-:W4:Y:S01]  /*63d0*/  LDC.64 R14, c[0x0][0x620] ;  /* 0x00018800ff0e7b82 */ /* 0x000f220000000a00 */
[----:B0-----:R-:W-:-:S04]  /*63e0*/  ISETP.NE.U32.AND P0, PT, R10, RZ, PT ;  /* 0x000000ff0a00720c */ /* 0x001fc80003f05070 */
[----:B------:R-:W-:-:S13]  /*63f0*/  ISETP.NE.AND.EX P0, PT, R11, RZ, PT, P0 ;  /* 0x000000ff0b00720c */ /* 0x000fda0003f05300 */
[----:B-1234-:R-:W-:Y:S05]  /*6400*/  @!P0 BRA `(.L_x_162) ;  /* 0x0000000000288947 */ /* 0x01efea0003800000 */
        /* <DEDUP_REMOVED lines=10> */
.L_x_162:
[-CC-:B------:R-:W-:Y:S01]  /*64b0*/  SHF.R.U64 R101, R8, R0.reuse, R9.reuse ;  /* 0x0000000008657219 */ /* 0x180fe20000001209 */
[----:B------:R-:W0:Y:S01]  /*64c0*/  LDC.64 R26, c[0x0][0x640] ;  /* 0x00019000ff1a7b82 */ /* 0x000e220000000a00 */
[----:B------:R-:W-:Y:S01]  /*64d0*/  SHF.R.U32.HI R0, RZ, R0, R9 ;  /* 0x00000000ff007219 */ /* 0x000fe20000011609 */
[----:B------:R-:W-:Y:S01]  /*64e0*/  ULDC UR4, c[0x0][0x150] ;  /* 0x0000540000047ab9 */ /* 0x000fe20000000800 */
[----:B------:R-:W-:Y:S02]  /*64f0*/  IADD3 R3, P0, RZ, -R101, RZ ;  /* 0x80000065ff037210 */ /* 0x000fe40007f1e0ff */
[----:B------:R-:W-:-:S03]  /*6500*/  I2FP.F32.U32 R7, R12 ;  /* 0x0000000c00077245 */ /* 0x000fc60000201000 */
[----:B------:R-:W1:Y:S01]  /*6510*/  LDC R6, c[0x0][0x618] ;  /* 0x00018600ff067b82 */ /* 0x000e620000000800 */
[----:B------:R-:W-:Y:S02]  /*6520*/  IMAD.X R5, RZ, RZ, ~R0, P0 ;  /* 0x000000ffff057224 */ /* 0x000fe400000e0e00 */
[----:B------:R-:W-:Y:S01]  /*6530*/  FMUL R7, R7, UR4 ;  /* 0x0000000407077c20 */ /* 0x000fe20008400000 */
[----:B------:R-:W-:Y:S01]  /*6540*/  ULDC UR4, c[0x0][0x154] ;  /* 0x0000550000047ab9 */ /* 0x000fe20000000800 */
[-C--:B------:R-:W-:Y:S02]  /*6550*/  IMAD R0, R5, R14.reuse, RZ ;  /* 0x0000000e05007224 */ /* 0x080fe400078e02ff */
[C---:B------:R-:W-:Y:S01]  /*6560*/  IMAD.WIDE.U32 R4, R3.reuse, R14, R16 ;  /* 0x0000000e03047225 */ /* 0x040fe200078e0010 */
[----:B------:R-:W2:Y:S01]  /*6570*/  LDC R8, c[0x0][0x608] ;  /* 0x00018200ff087b82 */ /* 0x000ea20000000800 */
[----:B------:R-:W3:Y:S02]  /*6580*/  F2I.U32.TRUNC.NTZ R7, R7 ;  /* 0x0000000700077305 */ /* 0x000ee4000020f000 */
[----:B------:R-:W-:Y:S01]  /*6590*/  IMAD R3, R3, R15, R0 ;  /* 0x0000000f03037224 */ /* 0x000fe200078e0200 */
[----:B------:R-:W-:-:S03]  /*65a0*/  I2FP.F32.U32 R0, R20 ;  /* 0x0000001400007245 */ /* 0x000fc60000201000 */
[----:B------:R-:W-:Y:S01]  /*65b0*/  IMAD.IADD R3, R5, 0x1, R3 ;  /* 0x0000000105037824 */ /* 0x000fe200078e0203 */
[----:B------:R-:W4:Y:S01]  /*65c0*/  LDC R11, c[0x0][0x658] ;  /* 0x00019600ff0b7b82 */ /* 0x000f220000000800 */
[----:B0-----:R-:W-:-:S04]  /*65d0*/  ISETP.NE.U32.AND P0, PT, R26, RZ, PT ;  /* 0x000000ff1a00720c */ /* 0x001fc80003f05070 */
[----:B------:R-:W-:-:S03]  /*65e0*/  ISETP.NE.AND.EX P0, PT, R27, RZ, PT, P0 ;  /* 0x000000ff1b00720c */ /* 0x000fc60003f05300 */
[----:B------:R-:W0:Y:S01]  /*65f0*/  LDC R9, c[0x0][0x144] ;  /* 0x00005100ff097b82 */ /* 0x000e220000000800 */
[-C--:B-1----:R-:W-:Y:S01]  /*6600*/  SHF.R.U64 R10, R4, R6.reuse, R3 ;  /* 0x00000006040a7219 */ /* 0x082fe20000001203 */
[----:B---3--:R-:W-:Y:S01]  /*6610*/  IMAD.MOV R7, RZ, RZ, -R7 ;  /* 0x000000ffff077224 */ /* 0x008fe200078e0a07 */
[----:B------:R-:W-:Y:S01]  /*6620*/  SHF.R.U32.HI R3, RZ, R6, R3 ;  /* 0x00000006ff037219 */ /* 0x000fe20000011603 */
[----:B------:R-:W-:-:S04]  /*6630*/  FMUL R6, R0, UR4 ;  /* 0x0000000400067c20 */ /* 0x000fc80008400000 */
[----:B------:R-:W1:Y:S01]  /*6640*/  LDC R21, c[0x0][0x148] ;  /* 0x00005200ff157b82 */ /* 0x000e620000000800 */
[----:B------:R3:W0:Y:S01]  /*6650*/  F2I.U32.TRUNC.NTZ R14, R6 ;  /* 0x00000006000e7305 */ /* 0x000622000020f000 */
[-CC-:B--2---:R-:W-:Y:S02]  /*6660*/  SHF.R.U64 R13, R10, R8.reuse, R3.reuse ;  /* 0x000000080a0d7219 */ /* 0x184fe40000001203 */
[----:B------:R-:W-:-:S04]  /*6670*/  SHF.R.U32.HI R0, RZ, R8, R3 ;  /* 0x00000008ff007219 */ /* 0x000fc80000011603 */
[----:B-----5:R-:W2:Y:S01]  /*6680*/  LDC R24, c[0x0][0x648] ;  /* 0x00019200ff187b82 */ /* 0x020ea20000000800 */
[-CC-:B----4-:R-:W-:Y:S02]  /*6690*/  SHF.R.U64 R15, R13, R11.reuse, R0.reuse ;  /* 0x0000000b0d0f7219 */ /* 0x190fe40000001200 */
[----:B------:R-:W-:-:S03]  /*66a0*/  SHF.R.U32.HI R5, RZ, R11, R0 ;  /* 0x0000000bff057219 */ /* 0x000fc60000011600 */
[----:B------:R-:W-:Y:S02]  /*66b0*/  IMAD.MOV.U32 R4, RZ, RZ, R15 ;  /* 0x000000ffff047224 */ /* 0x000fe400078e000f */
[----:B------:R-:W4:Y:S01]  /*66c0*/  LDC R28, c[0x0][0x638] ;  /* 0x00018e00ff1c7b82 */ /* 0x000f220000000800 */
[----:B0-----:R-:W-:-:S07]  /*66d0*/  IMAD R25, R9, R7, R12 ;  /* 0x0000000709197224 */ /* 0x001fce00078e020c */
[----:B------:R-:W0:Y:S08]  /*66e0*/  LDC R29, c[0x0][0x610] ;  /* 0x00018400ff1d7b82 */ /* 0x000e300000000800 */
[----:B------:R-:W0:Y:S01]  /*66f0*/  LDC R30, c[0x0][0x600] ;  /* 0x00018000ff1e7b82 */ /* 0x000e220000000800 */
[----:B-123--:R-:W-:Y:S05]  /*6700*/  @!P0 BRA `(.L_x_163) ;  /* 0x0000000000288947 */ /* 0x00efea0003800000 */
[----:B------:R-:W1:Y:S02]  /*6710*/  LDC R0, c[0x0][0x64c] ;  /* 0x00019300ff007b82 */ /* 0x000e640000000800 */
[----:B-1----:R-:W-:-:S05]  /*6720*/  IADD3 R3, P0, R15, R0, RZ ;  /* 0x000000000f037210 */ /* 0x002fca0007f1e0ff */
        /* <DEDUP_REMOVED lines=8> */
.L_x_163:
[----:B------:R-:W-:Y:S01]  /*67b0*/  ISETP.NE.AND P0, PT, R2, 0x1, PT ;  /* 0x000000010200780c */ /* 0x000fe20003f05270 */
[----:B------:R-:W-:Y:S01]  /*67c0*/  IMAD.MOV R14, RZ, RZ, -R14 ;  /* 0x000000ffff0e7224 */ /* 0x000fe200078e0a0e */
[----:B------:R-:W-:Y:S02]  /*67d0*/  SHF.R.U64 R3, R4, R24, R5 ;  /* 0x0000001804037219 */ /* 0x000fe40000001205 */
[----:B------:R-:W-:Y:S02]  /*67e0*/  LOP3.LUT R0, R13, R98, RZ, 0xc0, !PT ;  /* 0x000000620d007212 */ /* 0x000fe400078ec0ff */
[----:B------:R-:W-:Y:S01]  /*67f0*/  LOP3.LUT R10, R10, R97, RZ, 0xc0, !PT ;  /* 0x000000610a0a7212 */ /* 0x000fe200078ec0ff */
[----:B------:R-:W-:Y:S02]  /*6800*/  IMAD.MOV R4, RZ, RZ, -R3 ;  /* 0x000000ffff047224 */ /* 0x000fe400078e0a03 */
[----:B------:R-:W-:Y:S02]  /*6810*/  IMAD R0, R93, R3, R0 ;  /* 0x000000035d007224 */ /* 0x000fe400078e0200 */
[----:B----4-:R-:W-:-:S02]  /*6820*/  IMAD R3, R4, R28, R15 ;  /* 0x0000001c04037224 */ /* 0x010fc400078e020f */
[----:B------:R-:W-:Y:S02]  /*6830*/  @P0 IMAD R25, R21, R14, R20 ;  /* 0x0000000e15190224 */ /* 0x000fe400078e0214 */
[----:B0-----:R-:W-:Y:S02]  /*6840*/  IMAD R5, R3, R30, R10 ;  /* 0x0000001e03057224 */ /* 0x001fe400078e020a */
[----:B------:R-:W-:Y:S02]  /*6850*/  IMAD R0, R0, R29, R25 ;  /* 0x0000001d00007224 */ /* 0x000fe400078e0219 */
[----:B------:R-:W-:-:S03]  /*6860*/  IMAD.MOV.U32 R4, RZ, RZ, 0x1 ;  /* 0x00000001ff047424 */ /* 0x000fc600078e00ff */
[----:B------:R-:W-:Y:S02]  /*6870*/  SEL R100, R5, R0, !P0 ;  /* 0x0000000005647207 */ /* 0x000fe40004000000 */
[----:B------:R-:W-:Y:S02]  /*6880*/  PRMT R3, R4, 0x7610, R3 ;  /* 0x0000761004037816 */ /* 0x000fe40000000003 */
[----:B------:R-:W-:-:S07]  /*6890*/  SEL R0, R0, R5, !P0 ;  /* 0x0000000500007207 */ /* 0x000fce0004000000 */
.L_x_161:
[----:B------:R-:W-:Y:S01]  /*68a0*/  UIMAD.WIDE.U32 UR4, UR41, 0x24924925, URZ ;  /* 0x24924925290478a5 */ /* 0x000fe2000f8e003f */
[----:B------:R-:W-:Y:S01]  /*68b0*/  LOP3.LUT P0, RZ, R3, 0xff, RZ, 0xc0, !PT ;  /* 0x000000ff03ff7812 */ /* 0x000fe2000780c0ff */
[----:B------:R-:W-:Y:S02]  /*68c0*/  IMAD.MOV.U32 R103, RZ, RZ, R0 ;  /* 0x000000ffff677224 */ /* 0x000fe400078e0000 */
[----:B------:R-:W-:-:S04]  /*68d0*/  UIADD3 UR4, UR41, -UR5, URZ ;  /* 0x8000000529047290 */ /* 0x000fc8000fffe03f */
[----:B------:R-:W-:-:S04]  /*68e0*/  ULEA.HI UR4, UR4, UR5, URZ, 0x1f ;  /* 0x0000000504047291 */ /* 0x000fc8000f8ff83f */
[----:B------:R-:W-:-:S04]  /*68f0*/  USHF.R.U32.HI UR4, URZ, 0x2, UR4 ;  /* 0x000000023f047899 */ /* 0x000fc80008011604 */
[----:B------:R-:W-:Y:S01]  /*6900*/  UIMAD UR41, UR4, -0x7, UR41 ;  /* 0xfffffff9042978a4 */ /* 0x000fe2000f8e0229 */
[----:B------:R-:W-:Y:S11]  /*6910*/  @P0 BRA `(.L_x_164) ;  /* 0xffffffa800f00947 */ /* 0x000ff6000383ffff */
[----:B------:R-:W-:Y:S05]  /*6920*/  EXIT ;  /* 0x000000000000794d */ /* 0x000fea0003800000 */
.L_x_7:
        /* <DEDUP_REMOVED lines=26> */
.L_x_166:
[----:B------:R-:W0:Y:S01]  /*6ad0*/  LDC.64 R28, c[0x0][0x640] ;  /* 0x00019000ff1c7b82 */ /* 0x000e220000000a00 */
[-CC-:B------:R-:W-:Y:S01]  /*6ae0*/  SHF.R.U64 R21, R14, R8.reuse, R15.reuse ;  /* 0x000000080e157219 */ /* 0x180fe2000000120f */
[----:B------:R-:W-:Y:S01]  /*6af0*/  IMAD.MOV.U32 R31, RZ, RZ, 0x1 ;  /* 0x00000001ff1f7424 */ /* 0x000fe200078e00ff */
[----:B------:R-:W-:Y:S02]  /*6b00*/  SHF.R.U32.HI R7, RZ, R8, R15 ;  /* 0x00000008ff077219 */ /* 0x000fe4000001160f */
[----:B------:R-:W-:-:S03]  /*6b10*/  IADD3 R13, P0, RZ, -R21, RZ ;  /* 0x80000015ff0d7210 */ /* 0x000fc60007f1e0ff */
[----:B------:R-:W1:Y:S02]  /*6b20*/  LDC R12, c[0x0][0x618] ;  /* 0x00018600ff0c7b82 */ /* 0x000e640000000800 */
[----:B------:R-:W-:Y:S02]  /*6b30*/  IMAD.X R7, RZ, RZ, ~R7, P0 ;  /* 0x000000ffff077224 */ /* 0x000fe400000e0e07 */
[----:B------:R-:W-:-:S04]  /*6b40*/  IMAD.WIDE.U32 R10, R13, R24, R16 ;  /* 0x000000180d0a7225 */ /* 0x000fc800078e0010 */
[----:B------:R-:W2:Y:S01]  /*6b50*/  LDC R14, c[0x0][0x608] ;  /* 0x00018200ff0e7b82 */ /* 0x000ea20000000800 */
[----:B------:R-:W-:-:S04]  /*6b60*/  IMAD R8, R7, R24, RZ ;  /* 0x0000001807087224 */ /* 0x000fc800078e02ff */
[----:B------:R-:W-:-:S03]  /*6b70*/  IMAD R7, R13, R25, R8 ;  /* 0x000000190d077224 */ /* 0x000fc600078e0208 */
[----:B------:R-:W3:Y:S01]  /*6b80*/  LDC R26, c[0x0][0x658] ;  /* 0x00019600ff1a7b82 */ /* 0x000ee20000000800 */
[----:B------:R-:W-:Y:S01]  /*6b90*/  IMAD.IADD R7, R11, 0x1, R7 ;  /* 0x000000010b077824 */ /* 0x000fe200078e0207 */
[----:B0-----:R-:W-:Y:S01]  /*6ba0*/  ISETP.NE.U32.AND P0, PT, R28, RZ, PT ;  /* 0x000000ff1c00720c */ /* 0x001fe20003f05070 */
[----:B------:R-:W-:-:S03]  /*6bb0*/  IMAD.MOV.U32 R11, RZ, RZ, -0x1 ;  /* 0xffffffffff0b7424 */ /* 0x000fc600078e00ff */
        /* <DEDUP_REMOVED lines=8> */
[-C--:B---3--:R-:W-:Y:S02]  /*6c40*/  SHF.L.U32 R10, R11, R26.reuse, RZ ;  /* 0x0000001a0b0a7219 */ /* 0x088fe400000006ff */
[--C-:B------:R-:W-:Y:S02]  /*6c50*/  SHF.R.U64 R24, R22, R26, R7.reuse ;  /* 0x0000001a16187219 */ /* 0x100fe40000001207 */
[----:B------:R-:W-:Y:S02]  /*6c60*/  LOP3.LUT R33, RZ, R10, RZ, 0x33, !PT ;  /* 0x0000000aff217212 */ /* 0x000fe400078e33ff */
[----:B------:R-:W-:Y:S01]  /*6c70*/  SHF.R.U32.HI R11, RZ, R26, R7 ;  /* 0x0000001aff0b7219 */ /* 0x000fe20000011607 */
[----:B------:R-:W3:Y:S01]  /*6c80*/  LDC R30, c[0x0][0x610] ;  /* 0x00018400ff1e7b82 */ /* 0x000ee20000000800 */
[----:B------:R-:W-:Y:S01]  /*6c90*/  IMAD.MOV.U32 R10, RZ, RZ, R24 ;  /* 0x000000ffff0a7224 */ /* 0x000fe200078e0018 */
[----:B------:R-:W-:Y:S06]  /*6ca0*/  @!P0 BRA `(.L_x_167) ;  /* 0x0000000000288947 */ /* 0x000fec0003800000 */
        /* <DEDUP_REMOVED lines=10> */
.L_x_167:
[----:B------:R-:W-:Y:S02]  /*6d50*/  ISETP.NE.AND P0, PT, R2, 0x1, PT ;  /* 0x000000010200780c */ /* 0x000fe40003f05270 */
[----:B-1----:R-:W-:Y:S01]  /*6d60*/  SHF.R.U64 R8, R10, R8, R11 ;  /* 0x000000080a087219 */ /* 0x002fe2000000120b */
[----:B0-----:R-:W-:Y:S01]  /*6d70*/  VIADD R11, R25, 0xffffffff ;  /* 0xffffffff190b7836 */ /* 0x001fe20000000000 */
[----:B------:R-:W-:Y:S02]  /*6d80*/  SHF.L.U32 R31, R31, R26, RZ ;  /* 0x0000001a1f1f7219 */ /* 0x000fe400000006ff */
[----:B------:R-:W-:Y:S01]  /*6d90*/  LOP3.LUT R5, R22, R33, RZ, 0xc0, !PT ;  /* 0x0000002116057212 */ /* 0x000fe200078ec0ff */
[----:B------:R-:W-:-:S04]  /*6da0*/  IMAD.MOV R7, RZ, RZ, -R8 ;  /* 0x000000ffff077224 */ /* 0x000fc800078e0a08 */
[----:B------:R-:W-:Y:S02]  /*6db0*/  IMAD R5, R31, R8, R5 ;  /* 0x000000081f057224 */ /* 0x000fe400078e0205 */
[----:B------:R-:W-:Y:S01]  /*6dc0*/  @P0 IMAD R6, R9, R23, R4 ;  /* 0x0000001709060224 */ /* 0x000fe200078e0204 */
[----:B------:R-:W-:Y:S01]  /*6dd0*/  LOP3.LUT R9, R20, R11, RZ, 0xc0, !PT ;  /* 0x0000000b14097212 */ /* 0x000fe200078ec0ff */
[----:B--2---:R-:W-:Y:S02]  /*6de0*/  IMAD R4, R7, R27, R24 ;  /* 0x0000001b07047224 */ /* 0x004fe400078e0218 */
[----:B---3--:R-:W-:Y:S02]  /*6df0*/  IMAD R6, R5, R30, R6 ;  /* 0x0000001e05067224 */ /* 0x008fe400078e0206 */
[----:B------:R-:W-:Y:S02]  /*6e00*/  IMAD R5, R4, R25, R9 ;  /* 0x0000001904057224 */ /* 0x000fe400078e0209 */
[----:B------:R-:W-:-:S02]  /*6e10*/  IMAD.MOV.U32 R8, RZ, RZ, 0x1 ;  /* 0x00000001ff087424 */ /* 0x000fc400078e00ff */
[----:B------:R-:W-:Y:S01]  /*6e20*/  IMAD.MOV.U32 R7, RZ, RZ, R21 ;  /* 0x000000ffff077224 */ /* 0x000fe200078e0015 */
[----:B------:R-:W-:Y:S02]  /*6e30*/  SEL R19, R5, R6, !P0 ;  /* 0x0000000605137207 */ /* 0x000fe40004000000 */
[----:B------:R-:W-:-:S07]  /*6e40*/  SEL R12, R6, R5, !P0 ;  /* 0x00000005060c7207 */ /* 0x000fce0004000000 */
.L_x_165:
[----:B------:R-:W-:-:S08]  /*6e50*/  NOP ;  /* 0x0000000000007918 */ /* 0x000fd00000000000 */
[----:B------:R-:W0:-:S00]  /*6e60*/  USETMAXREG.DEALLOC.CTAPOOL 0x28 ;  /* 0x00000028000079c8 */ /* 0x000e0000080e0500 */
[----:B0-----:R-:W-:-:S13]  /*6e70*/  ISETP.NE.AND P0, PT, R3, RZ, PT ;  /* 0x000000ff0300720c */ /* 0x001fda0003f05270 */
[----:B------:R-:W-:Y:S05]  /*6e80*/  @P0 EXIT ;  /* 0x000000000000094d */ /* 0x000fea0003800000 */
[----:B------:R-:W-:Y:S01]  /*6e90*/  LOP3.LUT P0, RZ, R8, 0xff, RZ, 0xc0, !PT ;  /* 0x000000ff08ff7812 */ /* 0x000fe2000780c0ff */
[----:B------:R-:W-:Y:S02]  /*6ea0*/  IMAD.MOV.U32 R3, RZ, RZ, 0x1 ;  /* 0x00000001ff037424 */ /* 0x000fe400078e00ff */
[----:B------:R-:W-:-:S10]  /*6eb0*/  IMAD.MOV.U32 R13, RZ, RZ, RZ ;  /* 0x000000ffff0d7224 */ /* 0x000fd400078e00ff */
[----:B------:R-:W-:Y:S05]  /*6ec0*/  @!P0 BRA `(.L_x_168) ;  /* 0x0000000c00908947 */ /* 0x000fea0003800000 */
[----:B------:R-:W0:Y:S01]  /*6ed0*/  LDC R3, c[0x0][0x28c] ;  /* 0x0000a300ff037b82 */ /* 0x000e220000000800 */
[----:B------:R-:W-:Y:S01]  /*6ee0*/  UMOV UR7, 0x1 ;  /* 0x0000000100077882 */ /* 0x000fe20000000000 */
[----:B------:R-:W-:Y:S01]  /*6ef0*/  ULDC UR14, c[0x0][0x658] ;  /* 0x00019600000e7ab9 */ /* 0x000fe20000000800 */
[----:B------:R-:W-:Y:S01]  /*6f00*/  UMOV UR6, 0xffffffff ;  /* 0xffffffff00067882 */ /* 0x000fe20000000000 */
[----:B------:R-:W-:Y:S01]  /*6f10*/  BSSY B0, `(.L_x_168) ;  /* 0x00000df000007945 */ /* 0x000fe20003800000 */
[----:B------:R-:W-:Y:S01]  /*6f20*/  USHF.L.U32 UR6, UR6, UR14, URZ ;  /* 0x0000000e06067299 */ /* 0x000fe2000800063f */
[----:B------:R-:W-:Y:S01]  /*6f30*/  IMAD.MOV.U32 R11, RZ, RZ, 0x1 ;  /* 0x00000001ff0b7424 */ /* 0x000fe200078e00ff */
[----:B------:R-:W-:Y:S01]  /*6f40*/  LOP3.LUT R10, R18, 0x2, RZ, 0xfc, !PT ;  /* 0x00000002120a7812 */ /* 0x000fe200078efcff */
[----:B------:R-:W1:Y:S01]  /*6f50*/  S2UR UR5, SR_CgaCtaId ;  /* 0x00000000000579c3 */ /* 0x000e620000008800 */
[----:B------:R-:W-:Y:S01]  /*6f60*/  IMAD.MOV.U32 R13, RZ, RZ, RZ ;  /* 0x000000ffff0d7224 */ /* 0x000fe200078e00ff */
[----:B------:R-:W-:Y:S01]  /*6f70*/  ULDC UR13, c[0x0][0x600] ;  /* 0x00018000000d7ab9 */ /* 0x000fe20000000800 */
[----:B------:R-:W-:Y:S01]  /*6f80*/  UMOV UR23, 0x55 ;  /* 0x0000005500177882 */ /* 0x000fe20000000000 */
[----:B------:R-:W-:-:S02]  /*6f90*/  UIADD3 UR13, UR13, -0x1, URZ ;  /* 0xffffffff0d0d7890 */ /* 0x000fc4000fffe03f */
[----:B------:R-:W-:Y:S02]  /*6fa0*/  USHF.L.U32 UR14, UR7, UR14, URZ ;  /* 0x0000000e070e7299 */ /* 0x000fe4000800063f */
[----:B------:R-:W-:Y:S01]  /*6fb0*/  ULOP3.LUT UR21, URZ, UR6, URZ, 0x33, !UPT ;  /* 0x000000063f157292 */ /* 0x000fe2000f8e333f */
[----:B------:R-:W-:Y:S01]  /*6fc0*/  ULDC.64 UR30, c[0x0][0x198] ;  /* 0x00006600001e7ab9 */ /* 0x000fe20000000a00 */
[----:B0-----:R-:W-:-:S05]  /*6fd0*/  VIADD R3, R3, 0x3f ;  /* 0x0000003f03037836 */ /* 0x001fca0000000000 */
[----:B------:R-:W-:Y:S01]  /*6fe0*/  SHF.R.S32.HI R4, RZ, 0x1f, R3 ;  /* 0x0000001fff047819 */ /* 0x000fe20000011403 */
[----:B-1----:R-:W-:-:S03]  /*6ff0*/  ULOP3.LUT UR4, UR5, 0x1, URZ, 0xc0, !UPT ;  /* 0x0000000105047892 */ /* 0x002fc6000f8ec03f */
[----:B------:R-:W-:Y:S01]  /*7000*/  LEA.HI R4, R4, R3, RZ, 0x6 ;  /* 0x0000000304047211 */ /* 0x000fe200078f30ff */
[----:B------:R-:W-:Y:S01]  /*7010*/  USHF.R.U32.HI UR34, URZ, 0x1, UR5 ;  /* 0x000000013f227899 */ /* 0x000fe20008011605 */
[----:B------:R-:W-:Y:S01]  /*7020*/  IMAD.MOV.U32 R3, RZ, RZ, 0x1 ;  /* 0x00000001ff037424 */ /* 0x000fe200078e00ff */
[----:B------:R-:W-:Y:S01]  /*7030*/  USHF.L.U32 UR15, UR5, 0x5, URZ ;  /* 0x00000005050f7899 */ /* 0x000fe2000800063f */
[----:B------:R-:W-:Y:S01]  /*7040*/  SHF.R.S32.HI R8, RZ, 0x6, R4 ;  /* 0x00000006ff087819 */ /* 0x000fe20000011404 */
[----:B------:R-:W-:Y:S02]  /*7050*/  USHF.L.U32 UR35, UR5, 0xb, URZ ;  /* 0x0000000b05237899 */ /* 0x000fe4000800063f */
[----:B------:R-:W-:Y:S02]  /*7060*/  ULOP3.LUT UR5, UR5, 0xfffffffe, URZ, 0xc0, !UPT ;  /* 0xfffffffe05057892 */ /* 0x000fe4000f8ec03f */
[----:B------:R-:W-:Y:S01]  /*7070*/  UISETP.GT.U32.AND UP0, UPT, UR4, 0xffff, UPT ;  /* 0x0000ffff0400788c */ /* 0x000fe2000bf04070 */
[----:B------:R-:W-:Y:S01]  /*7080*/  VIADD R9, R8, 0x1 ;  /* 0x0000000108097836 */ /* 0x000fe20000000000 */
[----:B------:R-:W-:-:S02]  /*7090*/  USHF.L.U32 UR22, UR7, UR5, URZ ;  /* 0x0000000507167299 */ /* 0x000fc4000800063f */
[----:B------:R-:W-:Y:S02]  /*70a0*/  ULOP3.LUT UR5, UR5, 0x1, URZ, 0xfc, !UPT ;  /* 0x0000000105057892 */ /* 0x000fe4000f8efc3f */
[----:B------:R-:W-:Y:S02]  /*70b0*/  USEL UR4, UR4, 0xffff, !UP0 ;  /* 0x0000ffff04047887 */ /* 0x000fe4000c000000 */
[----:B------:R-:W-:Y:S02]  /*70c0*/  USHF.L.U32 UR5, UR7, UR5, URZ ;  /* 0x0000000507057299 */ /* 0x000fe4000800063f */
[----:B------:R-:W-:Y:S02]  /*70d0*/  ULOP3.LUT UR4, UR4, 0xffff, URZ, 0xc0, !UPT ;  /* 0x0000ffff04047892 */ /* 0x000fe4000f8ec03f */
[----:B------:R-:W-:Y:S02]  /*70e0*/  ULOP3.LUT UR15, UR15, 0x20, URZ, 0xc0, !UPT ;  /* 0x000000200f0f7892 */ /* 0x000fe4000f8ec03f */
[----:B------:R-:W-:-:S02]  /*70f0*/  ULOP3.LUT UR22, UR22, UR5, URZ, 0xfc, !UPT ;  /* 0x0000000516167292 */ /* 0x000fc4000f8efc3f */
[----:B------:R-:W-:-:S12]  /*7100*/  USHF.L.U32 UR23, UR23, UR4, URZ ;  /* 0x0000000417177299 */ /* 0x000fd8000800063f */
.L_x_179:
[----:B------:R-:W-:-:S03]  /*7110*/  UMOV UR4, 0xffffffff ;  /* 0xffffffff00047882 */ /* 0x000fc60000000000 */
[----:B------:R-:W-:Y:S05]  /*7120*/  BRA.DIV UR4, `(.L_x_169) ;  /* 0x00000012044c7947 */ /* 0x000fea000b800000 */
[----:B------:R-:W-:-:S13]  /*7130*/  ELECT P6, URZ, PT ;  /* 0x00000000003f782f */ /* 0x000fda00038c0000 */
.L_x_193:
[----:B------:R-:W-:Y:S04]  /*7140*/  BSSY B1, `(.L_x_170) ;  /* 0x0000047000017945 */ /* 0x000fe80003800000 */
[----:B------:R-:W-:Y:S05]  /*7150*/  @!P6 BRA `(.L_x_171) ;  /* 0x000000040014e947 */ /* 0x000fea0003800000 */
[----:B------:R-:W0:Y:S02]  /*7160*/  LDC R4, c[0x0][0x28c] ;  /* 0x0000a300ff047b82 */ /* 0x000e240000000800 */
[----:B0-----:R-:W-:-:S13]  /*7170*/  ISETP.GE.AND P0, PT, R4, 0x1, PT ;  /* 0x000000010400780c */ /* 0x001fda0003f06270 */
[----:B------:R-:W-:Y:S05]  /*7180*/  @!P0 BRA `(.L_x_171) ;  /* 0x0000000400088947 */ /* 0x000fea0003800000 */
[----:B------:R-:W-:Y:S01]  /*7190*/  LEA R12, R12, UR34, 0x2 ;  /* 0x000000220c0c7c11 */ /* 0x000fe2000f8e10ff */
[----:B------:R-:W-:Y:S02]  /*71a0*/  IMAD.SHL.U32 R19, R19, 0x80, RZ ;  /* 0x0000008013137824 */ /* 0x000fe400078e00ff */
[----:B------:R-:W-:Y:S02]  /*71b0*/  IMAD.MOV.U32 R20, RZ, RZ, RZ ;  /* 0x000000ffff147224 */ /* 0x000fe400078e00ff */
[----:B------:R-:W-:Y:S02]  /*71c0*/  IMAD.U32 R22, RZ, RZ, UR15 ;  /* 0x0000000fff167e24 */ /* 0x000fe4000f8e00ff */
[----:B------:R-:W-:Y:S02]  /*71d0*/  IMAD.MOV.U32 R4, RZ, RZ, R9 ;  /* 0x000000ffff047224 */ /* 0x000fe400078e0009 */
[----:B------:R-:W-:Y:S02]  /*71e0*/  IMAD.MOV.U32 R5, RZ, RZ, R3 ;  /* 0x000000ffff057224 */ /* 0x000fe400078e0003 */
[----:B------:R-:W-:-:S02]  /*71f0*/  IMAD.MOV.U32 R6, RZ, RZ, R13 ;  /* 0x000000ffff067224 */ /* 0x000fc400078e000d */
[----:B------:R-:W-:Y:S02]  /*7200*/  IMAD.SHL.U32 R15, R12, 0x20, RZ ;  /* 0x000000200c0f7824 */ /* 0x000fe400078e00ff */
[----:B------:R-:W-:-:S07]  /*7210*/  VIADD R24, R19, 0x40 ;  /* 0x0000004013187836 */ /* 0x000fce0000000000 */
.L_x_174:
[----:B------:R-:W0:Y:S01]  /*7220*/  S2R R21, SR_CgaCtaId ;  /* 0x0000000000157919 */ /* 0x000e220000008800 */
[----:B------:R-:W-:Y:S02]  /*7230*/  MOV R12, 0x400 ;  /* 0x00000400000c7802 */ /* 0x000fe40000000f00 */
[----:B------:R-:W-:-:S13]  /*7240*/  ISETP.NE.AND P1, PT, R0, RZ, PT ;  /* 0x000000ff0000720c */ /* 0x000fda0003f25270 */
[----:B------:R-:W1:Y:S01]  /*7250*/  @!P1 LDC R14, c[0x0][0x500] ;  /* 0x00014000ff0e9b82 */ /* 0x000e620000000800 */
[----:B0-----:R-:W-:Y:S02]  /*7260*/  LEA R23, R21, R12, 0x18 ;  /* 0x0000000c15177211 */ /* 0x001fe400078ec0ff */
[----:B------:R-:W-:-:S03]  /*7270*/  SHF.L.U32 R12, R5, 0x1f, RZ ;  /* 0x0000001f050c7819 */ /* 0x000fc600000006ff */
[----:B------:R-:W-:-:S04]  /*7280*/  IMAD R21, R6, 0x8, R23 ;  /* 0x0000000806157824 */ /* 0x000fc800078e0217 */
[----:B------:R-:W0:Y:S02]  /*7290*/  SYNCS.PHASECHK.TRANS64.TRYWAIT P0, [R21+URZ+0x38], R12 ;  /* 0x0000380c150075a7 */ /* 0x000e24000800017f */
[----:B01----:R-:W-:Y:S05]  /*72a0*/  @!P0 BRA `(.L_x_172) ;  /* 0x00000010000c8947 */ /* 0x003fea0003800000 */
.L_x_194:
[----:B0-----:R-:W-:Y:S01]  /*72b0*/  PRMT R12, R10, 0x9910, RZ ;  /* 0x000099100a0c7816 */ /* 0x001fe200000000ff */
[----:B------:R0:W-:Y:S03]  /*72c0*/  @!P1 SYNCS.ARRIVE.TRANS64 RZ, [R21+URZ], R14 ;  /* 0x0000000e15ff99a7 */ /* 0x0001e6000800003f */
[----:B------:R-:W-:-:S13]  /*72d0*/  ISETP.NE.AND P0, PT, R12, 0x2, PT ;  /* 0x000000020c00780c */ /* 0x000fda0003f05270 */
[----:B0-----:R-:W-:Y:S05]  /*72e0*/  @P0 BRA `(.L_x_173) ;  /* 0x0000000000040947 */ /* 0x001fea0003800000 */
[----:B------:R-:W-:Y:S01]  /*72f0*/  BPT.TRAP 0x1 ;  /* 0x000000040000795c */ /* 0x000fe20000300000 */
.L_x_173:
[----:B------:R-:W-:Y:S01]  /*7300*/  R2UR UR8, R6 ;  /* 0x00000000060872ca */ /* 0x000fe200000e0000 */
[----:B------:R-:W-:Y:S01]  /*7310*/  VIADD R4, R4, 0xffffffff ;  /* 0xffffffff04047836 */ /* 0x000fe20000000000 */
[----:B------:R-:W-:Y:S01]  /*7320*/  R2UR UR10, R23 ;  /* 0x00000000170a72ca */ /* 0x000fe200000e0000 */
[----:B------:R-:W-:Y:S01]  /*7330*/  UIADD3 UR6, UP0, UR30, 0xf0, URZ ;  /* 0x000000f01e067890 */ /* 0x000fe2000ff1e03f */
[----:B------:R-:W-:Y:S01]  /*7340*/  R2UR UR25, R21 ;  /* 0x00000000151972ca */ /* 0x000fe200000e0000 */
[----:B------:R-:W-:Y:S01]  /*7350*/  UIADD3 UR32, UP1, UR30, 0x1f0, URZ ;  /* 0x000001f01e207890 */ /* 0x000fe2000ff3e03f */
[----:B------:R-:W-:Y:S01]  /*7360*/  R2UR UR28, R7 ;  /* 0x00000000071c72ca */ /* 0x000fe200000e0000 */
[----:B------:R-:W-:Y:S01]  /*7370*/  UIADD3.X UR7, URZ, UR31, URZ, UP0, !UPT ;  /* 0x0000001f3f077290 */ /* 0x000fe200087fe43f */
[----:B------:R-:W-:Y:S01]  /*7380*/  R2UR UR26, R20 ;  /* 0x00000000141a72ca */ /* 0x000fe200000e0000 */
[----:B------:R-:W-:Y:S01]  /*7390*/  UPRMT UR29, URZ, 0x5410, UR23 ;  /* 0x000054103f1d7896 */ /* 0x000fe20008000017 */
[----:B------:R-:W-:Y:S01]  /*73a0*/  R2UR UR19, R22 ;  /* 0x00000000161372ca */ /* 0x000fe200000e0000 */
[----:B------:R-:W-:Y:S01]  /*73b0*/  UIADD3.X UR33, URZ, UR31, URZ, UP1, !UPT ;  /* 0x0000001f3f217290 */ /* 0x000fe20008ffe43f */
[----:B------:R-:W-:Y:S01]  /*73c0*/  R2UR UR27, R15 ;  /* 0x000000000f1b72ca */ /* 0x000fe200000e0000 */
[----:B------:R-:W-:Y:S01]  /*73d0*/  USHF.L.U32 UR8, UR8, 0xd, URZ ;  /* 0x0000000d08087899 */ /* 0x000fe2000800063f */
[----:B------:R-:W-:Y:S01]  /*73e0*/  R2UR UR18, R19 ;  /* 0x00000000131272ca */ /* 0x000fe200000e0000 */
[----:B------:R-:W-:Y:S01]  /*73f0*/  UPRMT UR38, URZ, 0x5410, UR22 ;  /* 0x000054103f267896 */ /* 0x000fe20008000016 */
[----:B------:R-:W-:Y:S01]  /*7400*/  ISETP.GT.AND P1, PT, R4, 0x1, PT ;  /* 0x000000010400780c */ /* 0x000fe20003f24270 */
[----:B------:R-:W-:Y:S01]  /*7410*/  ULEA UR9, UR34, UR8, 0xb ;  /* 0x0000000822097291 */ /* 0x000fe2000f8e583f */
[----:B------:R-:W-:Y:S01]  /*7420*/  VIADD R6, R6, 0x1 ;  /* 0x0000000106067836 */ /* 0x000fe20000000000 */
[----:B------:R-:W-:Y:S01]  /*7430*/  ULOP3.LUT UR8, UR8, 0x800, UR35, 0xf8, !UPT ;  /* 0x0000080008087892 */ /* 0x000fe2000f8ef823 */
[----:B------:R-:W-:Y:S01]  /*7440*/  VIADD R22, R22, 0x40 ;  /* 0x0000004016167836 */ /* 0x000fe20000000000 */
[----:B------:R-:W-:Y:S01]  /*7450*/  ULEA UR9, UR9, UR10, 0x1 ;  /* 0x0000000a09097291 */ /* 0x000fe2000f8e083f */
[----:B------:R-:W-:Y:S01]  /*7460*/  VIADD R20, R20, 0x40 ;  /* 0x0000004014147836 */ /* 0x000fe20000000000 */
[----:B------:R-:W-:Y:S01]  /*7470*/  ULEA UR8, UR8, UR10, 0x1 ;  /* 0x0000000a08087291 */ /* 0x000fe2000f8e083f */
[----:B------:R-:W-:Y:S01]  /*7480*/  R2UR UR10, R24 ;  /* 0x00000000180a72ca */ /* 0x000fe200000e0000 */
[----:B------:R-:W-:Y:S01]  /*7490*/  UIADD3 UR24, UR9, 0x180, URZ ;  /* 0x0000018009187890 */ /* 0x000fe2000fffe03f */
[----:B------:R-:W-:Y:S01]  /*74a0*/  ISETP.NE.AND P0, PT, R6, 0x7, PT ;  /* 0x000000070600780c */ /* 0x000fe20003f05270 */
[----:B------:R-:W-:-:S02]  /*74b0*/  UIADD3 UR16, UR8, 0x1c180, URZ ;  /* 0x0001c18008107890 */ /* 0x000fc4000fffe03f */
[----:B------:R-:W-:Y:S01]  /*74c0*/  UIADD3 UR8, UR8, 0x1e180, URZ ;  /* 0x0001e18008087890 */ /* 0x000fe2000fffe03f */
[----:B------:R-:W-:Y:S01]  /*74d0*/  SEL R12, RZ, 0x1, P0 ;  /* 0x00000001ff0c7807 */ /* 0x000fe20000000000 */
[----:B------:R-:W-:Y:S01]  /*74e0*/  UMOV UR4, 0x0 ;  /* 0x0000000000047882 */ /* 0x000fe20000000000 */
[----:B------:R-:W-:Y:S01]  /*74f0*/  UMOV UR5, 0x10000000 ;  /* 0x1000000000057882 */ /* 0x000fe20000000000 */
[----:B------:R-:W-:Y:S01]  /*7500*/  UMOV UR17, UR25 ;  /* 0x0000001900117c82 */ /* 0x000fe20008000000 */
[----:B------:R-:W-:Y:S01]  /*7510*/  UMOV UR20, UR28 ;  /* 0x0000001c00147c82 */ /* 0x000fe20008000000 */
[----:B------:R-:W-:Y:S01]  /*7520*/  UMOV UR9, UR25 ;  /* 0x0000001900097c82 */ /* 0x000fe20008000000 */
[----:B------:R-:W-:Y:S01]  /*7530*/  UMOV UR11, UR19 ;  /* 0x00000013000b7c82 */ /* 0x000fe20008000000 */
[----:B------:R0:W-:Y:S01]  /*7540*/  UTMALDG.3D.MULTICAST [UR24], [UR6], UR29, desc[UR4] ;  /* 0x00000418060073b4 */ /* 0x0001e2000801181d */
[----:B------:R-:W-:Y:S01]  /*7550*/  UMOV UR12, UR28 ;  /* 0x0000001c000c7c82 */ /* 0x000fe20008000000 */
[----:B------:R-:W-:-:S02]  /*7560*/  LOP3.LUT R5, R5, R12, RZ, 0x3c, !PT ;  /* 0x0000000c05057212 */ /* 0x000fc400078e3cff */
[----:B------:R-:W-:Y:S01]  /*7570*/  SEL R6, R6, RZ, P0 ;  /* 0x000000ff06067207 */ /* 0x000fe20000000000 */
[----:B------:R0:W-:Y:S01]  /*7580*/  UTMALDG.3D.MULTICAST [UR16], [UR32], UR38, desc[UR4] ;  /* 0x00000410200073b4 */ /* 0x0001e20008011826 */
[----:B------:R0:W-:Y:S02]  /*7590*/  UTMALDG.3D.MULTICAST [UR8], [UR32], UR38, desc[UR4] ;  /* 0x00000408200073b4 */ /* 0x0001e40008011826 */
[----:B0-----:R-:W-:Y:S05]  /*75a0*/  @P1 BRA `(.L_x_174) ;  /* 0xfffffffc001c1947 */ /* 0x001fea000383ffff */
.L_x_171:
[----:B------:R-:W-:Y:S05]  /*75b0*/  BSYNC B1 ;  /* 0x0000000000017941 */ /* 0x000fea0003800000 */
.L_x_170:
[----:B------:R-:W-:Y:S01]  /*75c0*/  LOP3.LUT P1, RZ, R11, 0xff, RZ, 0xc0, !PT ;  /* 0x000000ff0bff7812 */ /* 0x000fe2000782c0ff */
[C---:B------:R-:W-:Y:S01]  /*75d0*/  IMAD.IADD R13, R8.reuse, 0x1, R13 ;  /* 0x00000001080d7824 */ /* 0x040fe200078e020d */
[----:B------:R-:W-:Y:S01]  /*75e0*/  ULDC.64 UR4, c[0x0][0x650] ;  /* 0x0001940000047ab9 */ /* 0x000fe20000000a00 */
[C---:B------:R-:W-:Y:S01]  /*75f0*/  ISETP.GE.U32.AND P2, PT, R8.reuse, 0x7, PT ;  /* 0x000000070800780c */ /* 0x040fe20003f46070 */
[----:B------:R-:W-:Y:S01]  /*7600*/  BSSY B1, `(.L_x_175) ;  /* 0x000006d000017945 */ /* 0x000fe20003800000 */
[C---:B------:R-:W-:Y:S01]  /*7610*/  IMAD.WIDE.U32 R4, R13.reuse, 0x24924925, RZ ;  /* 0x249249250d047825 */ /* 0x040fe200078e00ff */
[----:B------:R-:W-:Y:S02]  /*7620*/  ISETP.GT.U32.AND P0, PT, R13, 0x6, PT ;  /* 0x000000060d00780c */ /* 0x000fe40003f04070 */
[----:B------:R-:W-:Y:S01]  /*7630*/  PRMT R11, RZ, 0x7610, R11 ;  /* 0x00007610ff0b7816 */ /* 0x000fe2000000000b */
[----:B------:R-:W-:Y:S01]  /*7640*/  IMAD.MOV.U32 R12, RZ, RZ, -0x1 ;  /* 0xffffffffff0c7424 */ /* 0x000fe200078e00ff */
[----:B------:R-:W-:Y:S01]  /*7650*/  ISETP.LT.U32.AND P0, PT, R8, 0x7, P0 ;  /* 0x000000070800780c */ /* 0x000fe20000701070 */
[----:B------:R-:W-:-:S02]  /*7660*/  IMAD.MOV.U32 R19, RZ, RZ, -0x1 ;  /* 0xffffffffff137424 */ /* 0x000fc400078e00ff */
[----:B------:R-:W0:Y:S01]  /*7670*/  @P1 S2R R7, SR_CgaCtaId ;  /* 0x0000000000071919 */ /* 0x000e220000008800 */
[----:B------:R-:W-:Y:S02]  /*7680*/  SEL R4, RZ, 0x1, !P0 ;  /* 0x00000001ff047807 */ /* 0x000fe40004000000 */
[----:B------:R-:W-:Y:S02]  /*7690*/  IADD3 R16, P0, R16, UR36, RZ ;  /* 0x0000002410107c10 */ /* 0x000fe4000ff1e0ff */
[----:B------:R-:W-:Y:S02]  /*76a0*/  @P1 MOV R6, 0x400 ;  /* 0x0000040000061802 */ /* 0x000fe40000000f00 */
[----:B------:R-:W-:Y:S02]  /*76b0*/  IADD3.X R17, R17, UR42, RZ, P0, !PT ;  /* 0x0000002a11117c10 */ /* 0x000fe400087fe4ff */
[----:B------:R-:W-:Y:S02]  /*76c0*/  ISETP.GE.U32.AND P0, PT, R16, UR4, PT ;  /* 0x0000000410007c0c */ /* 0x000fe4000bf06070 */
[----:B------:R-:W-:-:S02]  /*76d0*/  LOP3.LUT R3, R3, R4, RZ, 0x3c, !PT ;  /* 0x0000000403037212 */ /* 0x000fc400078e3cff */
[----:B------:R-:W-:Y:S02]  /*76e0*/  ISETP.GE.U32.AND.EX P0, PT, R17, UR5, PT, P0 ;  /* 0x0000000511007c0c */ /* 0x000fe4000bf06100 */
[----:B0-----:R-:W-:Y:S01]  /*76f0*/  @P1 LEA R6, R7, R6, 0x18 ;  /* 0x0000000607061211 */ /* 0x001fe200078ec0ff */
[----:B------:R-:W-:-:S03]  /*7700*/  IMAD.IADD R7, R13, 0x1, -R5 ;  /* 0x000000010d077824 */ /* 0x000fc600078e0a05 */
[----:B------:R0:W-:Y:S02]  /*7710*/  @P1 SYNCS.ARRIVE.TRANS64.A1T0 RZ, [R6+URZ+0x88], RZ ;  /* 0x000088ff06ff19a7 */ /* 0x0001e4000810003f */
[----:B------:R-:W-:-:S04]  /*7720*/  LEA.HI R7, R7, R5, RZ, 0x1f ;  /* 0x0000000507077211 */ /* 0x000fc800078ff8ff */
[----:B------:R-:W-:Y:S01]  /*7730*/  SHF.R.U32.HI R4, RZ, 0x2, R7 ;  /* 0x00000002ff047819 */ /* 0x000fe20000011607 */
[----:B------:R-:W-:-:S03]  /*7740*/  IMAD.MOV.U32 R7, RZ, RZ, -0x1 ;  /* 0xffffffffff077424 */ /* 0x000fc600078e00ff */
[--C-:B------:R-:W-:Y:S01]  /*7750*/  @P2 LOP3.LUT R3, R3, 0x1, R4.reuse, 0x78, !PT ;  /* 0x0000000103032812 */ /* 0x100fe200078e7804 */
[----:B------:R-:W-:Y:S01]  /*7760*/  IMAD R13, R4, -0x7, R13 ;  /* 0xfffffff9040d7824 */ /* 0x000fe200078e020d */
[----:B------:R-:W-:Y:S01]  /*7770*/  PRMT R4, RZ, 0x7610, R4 ;  /* 0x00007610ff047816 */ /* 0x000fe20000000004 */
[----:B0-----:R-:W-:Y:S06]  /*7780*/  @P0 BRA `(.L_x_176) ;  /* 0x0000000400500947 */ /* 0x001fec0003800000 */
[----:B------:R-:W0:Y:S01]  /*7790*/  S2R R15, SR_CTAID.X ;  /* 0x00000000000f7919 */ /* 0x000e220000002500 */
[----:B------:R-:W-:Y:S01]  /*77a0*/  ULDC.64 UR4, c[0x0][0x628] ;  /* 0x00018a0000047ab9 */ /* 0x000fe20000000a00 */
[----:B------:R-:W1:Y:S01]  /*77b0*/  LDC R20, c[0x0][0x144] ;  /* 0x00005100ff147b82 */ /* 0x000e620000000800 */
[----:B------:R-:W-:Y:S01]  /*77c0*/  ISETP.NE.U32.AND P0, PT, RZ, UR4, PT ;  /* 0x00000004ff007c0c */ /* 0x000fe2000bf05070 */
[----:B------:R-:W2:Y:S01]  /*77d0*/  S2R R12, SR_CTAID.Y ;  /* 0x00000000000c7919 */ /* 0x000ea20000002600 */
[----:B------:R-:W-:Y:S01]  /*77e0*/  ULDC UR6, c[0x0][0x150] ;  /* 0x0000540000067ab9 */ /* 0x000fe20000000800 */
[----:B------:R-:W-:Y:S01]  /*77f0*/  ULDC UR7, c[0x0][0x630] ;  /* 0x00018c0000077ab9 */ /* 0x000fe20000000800 */
[----:B------:R-:W-:Y:S01]  /*7800*/  ISETP.NE.AND.EX P0, PT, RZ, UR5, PT, P0 ;  /* 0x00000005ff007c0c */ /* 0x000fe2000bf05300 */
[----:B------:R-:W-:Y:S01]  /*7810*/  IMAD.MOV.U32 R4, RZ, RZ, R16 ;  /* 0x000000ffff047224 */ /* 0x000fe200078e0010 */
[----:B0-----:R-:W-:-:S05]  /*7820*/  I2FP.F32.U32 R5, R15 ;  /* 0x0000000f00057245 */ /* 0x001fca0000201000 */
[----:B------:R-:W-:Y:S01]  /*7830*/  FMUL R21, R5, UR6 ;  /* 0x0000000605157c20 */ /* 0x000fe20008400000 */
[----:B------:R-:W-:-:S05]  /*7840*/  IMAD.MOV.U32 R5, RZ, RZ, R17 ;  /* 0x000000ffff057224 */ /* 0x000fca00078e0011 */
[----:B--2---:R-:W-:Y:S05]  /*7850*/  @!P0 BRA `(.L_x_177) ;  /* 0x0000000000288947 */ /* 0x004fea0003800000 */
[----:B------:R-:W-:Y:S02]  /*7860*/  ULDC UR6, c[0x0][0x634] ;  /* 0x00018d0000067ab9 */ /* 0x000fe40000000800 */
[----:B------:R-:W-:-:S05]  /*7870*/  IADD3 R5, P0, R16, UR6, RZ ;  /* 0x0000000610057c10 */ /* 0x000fca000ff1e0ff */
[----:B------:R-:W-:-:S04]  /*7880*/  IMAD.X R19, RZ, RZ, R17, P0 ;  /* 0x000000ffff137224 */ /* 0x000fc800000e0611 */
[----:B------:R-:W-:-:S04]  /*7890*/  IMAD.WIDE.U32 R6, R19, UR4, RZ ;  /* 0x0000000413067c25 */ /* 0x000fc8000f8e00ff */
[----:B------:R-:W-:-:S04]  /*78a0*/  IMAD.WIDE.U32 R6, P0, R5, UR5, R6 ;  /* 0x0000000505067c25 */ /* 0x000fc8000f800006 */
[----:B------:R-:W-:-:S04]  /*78b0*/  IMAD.WIDE.U32 R4, R5, UR4, RZ ;  /* 0x0000000405047c25 */ /* 0x000fc8000f8e00ff */
[----:B------:R-:W-:Y:S01]  /*78c0*/  IMAD.MOV.U32 R4, RZ, RZ, R7 ;  /* 0x000000ffff047224 */ /* 0x000fe200078e0007 */
[----:B------:R-:W-:Y:S01]  /*78d0*/  IADD3 RZ, P1, R5, R6, RZ ;  /* 0x0000000605ff7210 */ /* 0x000fe20007f3e0ff */
[----:B------:R-:W-:-:S04]  /*78e0*/  IMAD.X R5, RZ, RZ, RZ, P0 ;  /* 0x000000ffff057224 */ /* 0x000fc800000e06ff */
[----:B------:R-:W-:-:S08]  /*78f0*/  IMAD.WIDE.U32.X R4, R19, UR5, R4, P1 ;  /* 0x0000000513047c25 */ /* 0x000fd000088e0404 */
.L_x_177:
[--C-:B------:R-:W-:Y:S01]  /*7900*/  SHF.R.U64 R14, R4, UR7, R5.reuse ;  /* 0x00000007040e7c19 */ /* 0x100fe20008001205 */
[----:B------:R-:W0:Y:S01]  /*7910*/  F2I.U32.TRUNC.NTZ R21, R21 ;  /* 0x0000001500157305 */ /* 0x000e22000020f000 */
[----:B------:R-:W-:Y:S01]  /*7920*/  SHF.R.U32.HI R4, RZ, UR7, R5 ;  /* 0x00000007ff047c19 */ /* 0x000fe20008011605 */
[----:B------:R-:W-:Y:S01]  /*7930*/  ULDC.64 UR4, c[0x0][0x620] ;  /* 0x0001880000047ab9 */ /* 0x000fe20000000a00 */
[----:B------:R-:W-:Y:S01]  /*7940*/  IADD3 R7, P0, RZ, -R14, RZ ;  /* 0x8000000eff077210 */ /* 0x000fe20007f1e0ff */
[----:B------:R-:W-:-:S04]  /*7950*/  ULDC.64 UR6, c[0x0][0x640] ;  /* 0x0001900000067ab9 */ /* 0x000fc80000000a00 */
[----:B------:R-:W-:Y:S01]  /*7960*/  IMAD.X R4, RZ, RZ, ~R4, P0 ;  /* 0x000000ffff047224 */ /* 0x000fe200000e0e04 */
[----:B------:R-:W-:-:S03]  /*7970*/  ISETP.NE.U32.AND P0, PT, RZ, UR6, PT ;  /* 0x00000006ff007c0c */ /* 0x000fc6000bf05070 */
[----:B------:R-:W-:Y:S01]  /*7980*/  IMAD R6, R4, UR4, RZ ;  /* 0x0000000404067c24 */ /* 0x000fe2000f8e02ff */
[----:B------:R-:W-:Y:S01]  /*7990*/  ISETP.NE.AND.EX P0, PT, RZ, UR7, PT, P0 ;  /* 0x00000007ff007c0c */ /* 0x000fe2000bf05300 */
[----:B------:R-:W-:Y:S01]  /*79a0*/  IMAD.WIDE.U32 R4, R7, UR4, R16 ;  /* 0x0000000407047c25 */ /* 0x000fe2000f8e0010 */
[----:B------:R-:W-:-:S03]  /*79b0*/  ULDC UR4, c[0x0][0x618] ;  /* 0x0001860000047ab9 */ /* 0x000fc60000000800 */
[----:B------:R-:W-:Y:S01]  /*79c0*/  IMAD R7, R7, UR5, R6 ;  /* 0x0000000507077c24 */ /* 0x000fe2000f8e0206 */
[----:B------:R-:W-:Y:S01]  /*79d0*/  ULDC UR5, c[0x0][0x154] ;  /* 0x0000550000057ab9 */ /* 0x000fe20000000800 */
[----:B0-----:R-:W-:Y:S02]  /*79e0*/  IMAD.MOV R6, RZ, RZ, -R21 ;  /* 0x000000ffff067224 */ /* 0x001fe400078e0a15 */
[----:B------:R-:W0:Y:S01]  /*79f0*/  LDC R21, c[0x0][0x148] ;  /* 0x00005200ff157b82 */ /* 0x000e220000000800 */
[----:B------:R-:W-:Y:S02]  /*7a00*/  IMAD.IADD R5, R5, 0x1, R7 ;  /* 0x0000000105057824 */ /* 0x000fe400078e0207 */
[----:B-1----:R-:W-:Y:S01]  /*7a10*/  IMAD R15, R20, R6, R15 ;  /* 0x00000006140f7224 */ /* 0x002fe200078e020f */
[----:B------:R-:W-:Y:S02]  /*7a20*/  I2FP.F32.U32 R6, R12 ;  /* 0x0000000c00067245 */ /* 0x000fe40000201000 */
[----:B------:R-:W-:-:S02]  /*7a30*/  SHF.R.U64 R19, R4, UR4, R5 ;  /* 0x0000000404137c19 */ /* 0x000fc40008001205 */
[----:B------:R-:W-:Y:S01]  /*7a40*/  SHF.R.U32.HI R4, RZ, UR4, R5 ;  /* 0x00000004ff047c19 */ /* 0x000fe20008011605 */
[----:B------:R-:W-:Y:S01]  /*7a50*/  FMUL R6, R6, UR5 ;  /* 0x0000000506067c20 */ /* 0x000fe20008400000 */
[----:B------:R-:W-:Y:S02]  /*7a60*/  ULDC UR4, c[0x0][0x608] ;  /* 0x0001820000047ab9 */ /* 0x000fe40000000800 */
[--C-:B------:R-:W-:Y:S01]  /*7a70*/  SHF.R.U64 R22, R19, UR4, R4.reuse ;  /* 0x0000000413167c19 */ /* 0x100fe20008001204 */
[----:B------:R1:W2:Y:S01]  /*7a80*/  F2I.U32.TRUNC.NTZ R24, R6 ;  /* 0x0000000600187305 */ /* 0x0002a2000020f000 */
[----:B------:R-:W-:Y:S01]  /*7a90*/  SHF.R.U32.HI R5, RZ, UR4, R4 ;  /* 0x00000004ff057c19 */ /* 0x000fe20008011604 */
[----:B------:R-:W-:-:S03]  /*7aa0*/  ULDC UR4, c[0x0][0x658] ;  /* 0x0001960000047ab9 */ /* 0x000fc60000000800 */
[--C-:B------:R-:W-:Y:S02]  /*7ab0*/  SHF.R.U64 R20, R22, UR4, R5.reuse ;  /* 0x0000000416147c19 */ /* 0x100fe40008001205 */
[----:B------:R-:W-:-:S03]  /*7ac0*/  SHF.R.U32.HI R23, RZ, UR4, R5 ;  /* 0x00000004ff177c19 */ /* 0x000fc60008011605 */
[----:B------:R-:W-:Y:S02]  /*7ad0*/  IMAD.MOV.U32 R4, RZ, RZ, R20 ;  /* 0x000000ffff047224 */ /* 0x000fe400078e0014 */
[----:B------:R-:W-:Y:S01]  /*7ae0*/  IMAD.MOV.U32 R5, RZ, RZ, R23 ;  /* 0x000000ffff057224 */ /* 0x000fe200078e0017 */
[----:B-1----:R-:W-:Y:S06]  /*7af0*/  @!P0 BRA `(.L_x_178) ;  /* 0x0000000000288947 */ /* 0x002fec0003800000 */
        /* <DEDUP_REMOVED lines=10> */
.L_x_178:
[----:B------:R-:W-:Y:S01]  /*7ba0*/  ISETP.NE.AND P0, PT, R2, 0x1, PT ;  /* 0x000000010200780c */ /* 0x000fe20003f05270 */
[----:B------:R-:W-:Y:S01]  /*7bb0*/  ULDC UR4, c[0x0][0x648] ;  /* 0x0001920000047ab9 */ /* 0x000fe20000000800 */
[----:B------:R-:W-:Y:S01]  /*7bc0*/  LOP3.LUT R22, R22, UR21, RZ, 0xc0, !PT ;  /* 0x0000001516167c12 */ /* 0x000fe2000f8ec0ff */
[----:B--2---:R-:W-:Y:S01]  /*7bd0*/  IMAD.MOV R24, RZ, RZ, -R24 ;  /* 0x000000ffff187224 */ /* 0x004fe200078e0a18 */
[----:B------:R-:W-:Y:S01]  /*7be0*/  SHF.R.U64 R5, R4, UR4, R5 ;  /* 0x0000000404057c19 */ /* 0x000fe20008001205 */
[----:B------:R-:W-:Y:S01]  /*7bf0*/  ULDC UR4, c[0x0][0x638] ;  /* 0x00018e0000047ab9 */ /* 0x000fe20000000800 */
[----:B------:R-:W-:Y:S01]  /*7c00*/  LOP3.LUT R19, R19, UR13, RZ, 0xc0, !PT ;  /* 0x0000000d13137c12 */ /* 0x000fe2000f8ec0ff */
[----:B------:R-:W-:Y:S01]  /*7c10*/  ULDC UR5, c[0x0][0x610] ;  /* 0x0001840000057ab9 */ /* 0x000fe20000000800 */
[----:B------:R-:W-:Y:S02]  /*7c20*/  IMAD.MOV.U32 R4, RZ, RZ, 0x1 ;  /* 0x00000001ff047424 */ /* 0x000fe400078e00ff */
[----:B------:R-:W-:-:S02]  /*7c30*/  IMAD.MOV R7, RZ, RZ, -R5 ;  /* 0x000000ffff077224 */ /* 0x000fc400078e0a05 */
[----:B------:R-:W-:Y:S02]  /*7c40*/  IMAD R22, R5, UR14, R22 ;  /* 0x0000000e05167c24 */ /* 0x000fe4000f8e0216 */
[----:B0-----:R-:W-:Y:S02]  /*7c50*/  @P0 IMAD R15, R21, R24, R12 ;  /* 0x00000018150f0224 */ /* 0x001fe400078e020c */
[----:B------:R-:W-:Y:S01]  /*7c60*/  IMAD R20, R7, UR4, R20 ;  /* 0x0000000407147c24 */ /* 0x000fe2000f8e0214 */
[----:B------:R-:W-:Y:S01]  /*7c70*/  ULDC UR4, c[0x0][0x600] ;  /* 0x0001800000047ab9 */ /* 0x000fe20000000800 */
[----:B------:R-:W-:Y:S02]  /*7c80*/  IMAD R15, R22, UR5, R15 ;  /* 0x00000005160f7c24 */ /* 0x000fe4000f8e020f */
[----:B------:R-:W-:Y:S02]  /*7c90*/  IMAD R20, R20, UR4, R19 ;  /* 0x0000000414147c24 */ /* 0x000fe4000f8e0213 */
[----:B------:R-:W-:-:S03]  /*7ca0*/  IMAD.MOV.U32 R7, RZ, RZ, R14 ;  /* 0x000000ffff077224 */ /* 0x000fc600078e000e */
[----:B------:R-:W-:Y:S02]  /*7cb0*/  SEL R19, R20, R15, !P0 ;  /* 0x0000000f14137207 */ /* 0x000fe40004000000 */
[----:B------:R-:W-:-:S07]  /*7cc0*/  SEL R12, R15, R20, !P0 ;  /* 0x000000140f0c7207 */ /* 0x000fce0004000000 */
.L_x_176:
[----:B------:R-:W-:Y:S05]  /*7cd0*/  BSYNC B1 ;  /* 0x0000000000017941 */ /* 0x000fea0003800000 */
.L_x_175:
[----:B------:R-:W-:-:S13]  /*7ce0*/  LOP3.LUT P0, RZ, R4, 0xff, RZ, 0xc0, !PT ;  /* 0x000000ff04ff7812 */ /* 0x000fda000780c0ff */
[----:B------:R-:W-:Y:S05]  /*7cf0*/  @P0 BRA `(.L_x_179) ;  /* 0xfffffff400040947 */ /* 0x000fea000383ffff */
[----:B------:R-:W-:Y:S05]  /*7d00*/  BSYNC B0 ;  /* 0x0000000000007941 */ /* 0x000fea0003800000 */
.L_x_168:
[----:B------:R-:W-:-:S03]  /*7d10*/  UMOV UR4, 0xffffffff ;  /* 0xffffffff00047882 */ /* 0x000fc60000000000 */
[----:B------:R-:W-:Y:S05]  /*7d20*/  BRA.DIV UR4, `(.L_x_180) ;  /* 0x0000000604807947 */ /* 0x000fea000b800000 */
[----:B------:R-:W-:-:S13]  /*7d30*/  ELECT P6, URZ, PT ;  /* 0x00000000003f782f */ /* 0x000fda00038c0000 */
.L_x_197:
[----:B------:R-:W-:Y:S04]  /*7d40*/  BSSY B0, `(.L_x_181) ;  /* 0x0000046000007945 */ /* 0x000fe80003800000 */
[----:B------:R-:W-:Y:S05]  /*7d50*/  @!P6 BRA `(.L_x_182) ;  /* 0x000000040010e947 */ /* 0x000fea0003800000 */
[----:B------:R-:W-:-:S04]  /*7d60*/  LOP3.LUT R18, R18, 0x2, RZ, 0xfc, !PT ;  /* 0x0000000212127812 */ /* 0x000fc800078efcff */
[----:B------:R-:W-:-:S13]  /*7d70*/  ISETP.NE.AND P0, PT, R18, 0x3, PT ;  /* 0x000000031200780c */ /* 0x000fda0003f05270 */
[----:B------:R-:W-:Y:S05]  /*7d80*/  @!P0 BRA `(.L_x_183) ;  /* 0x0000000000048947 */ /* 0x000fea0003800000 */
[----:B------:R-:W-:Y:S01]  /*7d90*/  BPT.TRAP 0x1 ;  /* 0x000000040000795c */ /* 0x000fe20000300000 */
.L_x_183:
[----:B------:R-:W0:Y:S01]  /*7da0*/  S2R R5, SR_CgaCtaId ;  /* 0x0000000000057919 */ /* 0x000e220000008800 */
[----:B------:R-:W-:Y:S02]  /*7db0*/  MOV R0, 0x400 ;  /* 0x0000040000007802 */ /* 0x000fe40000000f00 */
[----:B------:R-:W-:Y:S02]  /*7dc0*/  SHF.L.U32 R4, R3, 0x1f, RZ ;  /* 0x0000001f03047819 */ /* 0x000fe400000006ff */
[----:B0-----:R-:W-:-:S05]  /*7dd0*/  LEA R0, R5, R0, 0x18 ;  /* 0x0000000005007211 */ /* 0x001fca00078ec0ff */
[----:B------:R-:W-:-:S04]  /*7de0*/  VIADD R0, R0, 0x38 ;  /* 0x0000003800007836 */ /* 0x000fc80000000000 */
[C---:B------:R-:W-:Y:S02]  /*7df0*/  IMAD R7, R13.reuse, 0x8, R0 ;  /* 0x000000080d077824 */ /* 0x040fe400078e0200 */
[----:B------:R-:W-:Y:S02]  /*7e00*/  VIADD R13, R13, 0x1 ;  /* 0x000000010d0d7836 */ /* 0x000fe40000000000 */
[----:B------:R-:W0:Y:S03]  /*7e10*/  SYNCS.PHASECHK.TRANS64.TRYWAIT P0, [R7+URZ], R4 ;  /* 0x00000004070075a7 */ /* 0x000e26000800017f */
[----:B------:R-:W-:-:S04]  /*7e20*/  ISETP.NE.AND P1, PT, R13, 0x7, PT ;  /* 0x000000070d00780c */ /* 0x000fc80003f25270 */
[----:B------:R-:W-:Y:S02]  /*7e30*/  SEL R2, RZ, 0x1, P1 ;  /* 0x00000001ff027807 */ /* 0x000fe40000800000 */
[----:B------:R-:W-:Y:S02]  /*7e40*/  SEL R13, R13, RZ, P1 ;  /* 0x000000ff0d0d7207 */ /* 0x000fe40000800000 */
[----:B------:R-:W-:-:S03]  /*7e50*/  LOP3.LUT R6, R3, R2, RZ, 0x3c, !PT ;  /* 0x0000000203067212 */ /* 0x000fc600078e3cff */
[----:B------:R-:W-:Y:S01]  /*7e60*/  IMAD R8, R13, 0x8, R0 ;  /* 0x000000080d087824 */ /* 0x000fe200078e0200 */
[----:B------:R-:W-:Y:S01]  /*7e70*/  SHF.L.U32 R5, R6, 0x1f, RZ ;  /* 0x0000001f06057819 */ /* 0x000fe200000006ff */
[----:B0-----:R-:W-:Y:S06]  /*7e80*/  @!P0 BRA `(.L_x_184) ;  /* 0x0000000400488947 */ /* 0x001fec0003800000 */
.L_x_198:
[----:B------:R-:W1:Y:S01]  /*7e90*/  SYNCS.PHASECHK.TRANS64.TRYWAIT P0, [R8+URZ], R5 ;  /* 0x00000005080075a7 */ /* 0x000e62000800017f */
[----:B------:R-:W-:-:S05]  /*7ea0*/  VIADD R2, R13, 0x1 ;  /* 0x000000010d027836 */ /* 0x000fca0000000000 */
[----:B------:R-:W-:-:S04]  /*7eb0*/  ISETP.NE.AND P1, PT, R2, 0x7, PT ;  /* 0x000000070200780c */ /* 0x000fc80003f25270 */
[----:B------:R-:W-:Y:S02]  /*7ec0*/  SEL R3, RZ, 0x1, P1 ;  /* 0x00000001ff037807 */ /* 0x000fe40000800000 */
[----:B0-----:R-:W-:Y:S02]  /*7ed0*/  SEL R7, R2, RZ, P1 ;  /* 0x000000ff02077207 */ /* 0x001fe40000800000 */
[----:B------:R-:W-:-:S03]  /*7ee0*/  LOP3.LUT R6, R6, R3, RZ, 0x3c, !PT ;  /* 0x0000000306067212 */ /* 0x000fc600078e3cff */
[----:B------:R-:W-:Y:S01]  /*7ef0*/  IMAD R9, R7, 0x8, R0 ;  /* 0x0000000807097824 */ /* 0x000fe200078e0200 */
[----:B------:R-:W-:Y:S01]  /*7f00*/  SHF.L.U32 R4, R6, 0x1f, RZ ;  /* 0x0000001f06047819 */ /* 0x000fe200000006ff */
[----:B-1----:R-:W-:Y:S06]  /*7f10*/  @!P0 BRA `(.L_x_185) ;  /* 0x0000000400388947 */ /* 0x002fec0003800000 */
.L_x_199:
[----:B------:R-:W1:Y:S01]  /*7f20*/  SYNCS.PHASECHK.TRANS64.TRYWAIT P0, [R9+URZ], R4 ;  /* 0x00000004090075a7 */ /* 0x000e62000800017f */
[----:B------:R-:W-:-:S05]  /*7f30*/  VIADD R2, R7, 0x1 ;  /* 0x0000000107027836 */ /* 0x000fca0000000000 */
[----:B------:R-:W-:-:S04]  /*7f40*/  ISETP.NE.AND P1, PT, R2, 0x7, PT ;  /* 0x000000070200780c */ /* 0x000fc80003f25270 */
[----:B------:R-:W-:Y:S02]  /*7f50*/  SEL R3, RZ, 0x1, P1 ;  /* 0x00000001ff037807 */ /* 0x000fe40000800000 */
[----:B------:R-:W-:Y:S02]  /*7f60*/  SEL R7, R2, RZ, P1 ;  /* 0x000000ff02077207 */ /* 0x000fe40000800000 */
[----:B------:R-:W-:-:S03]  /*7f70*/  LOP3.LUT R6, R6, R3, RZ, 0x3c, !PT ;  /* 0x0000000306067212 */ /* 0x000fc600078e3cff */
[----:B0-----:R-:W-:Y:S01]  /*7f80*/  IMAD R8, R7, 0x8, R0 ;  /* 0x0000000807087824 */ /* 0x001fe200078e0200 */
[----:B------:R-:W-:Y:S01]  /*7f90*/  SHF.L.U32 R5, R6, 0x1f, RZ ;  /* 0x0000001f06057819 */ /* 0x000fe200000006ff */
[----:B-1----:R-:W-:Y:S06]  /*7fa0*/  @!P0 BRA `(.L_x_186) ;  /* 0x0000000400288947 */ /* 0x002fec0003800000 */
.L_x_200:
        /* <DEDUP_REMOVED lines=9> */
.L_x_201:
[----:B------:R-:W1:Y:S01]  /*8040*/  SYNCS.PHASECHK.TRANS64.TRYWAIT P0, [R9+URZ], R4 ;  /* 0x00000004090075a7 */ /* 0x000e62000800017f */
[----:B------:R-:W-:-:S05]  /*8050*/  VIADD R2, R7, 0x1 ;  /* 0x0000000107027836 */ /* 0x000fca0000000000 */
[----:B------:R-:W-:-:S04]  /*8060*/  ISETP.NE.AND P1, PT, R2, 0x7, PT ;  /* 0x000000070200780c */ /* 0x000fc80003f25270 */
[----:B------:R-:W-:Y:S02]  /*8070*/  SEL R3, RZ, 0x1, P1 ;  /* 0x00000001ff037807 */ /* 0x000fe40000800000 */
[----:B------:R-:W-:Y:S02]  /*8080*/  SEL R7, R2, RZ, P1 ;  /* 0x000000ff02077207 */ /* 0x000fe40000800000 */
[----:B------:R-:W-:-:S03]  /*8090*/  LOP3.LUT R11, R6, R3, RZ, 0x3c, !PT ;  /* 0x00000003060b7212 */ /* 0x000fc600078e3cff */
[----:B------:R-:W-:Y:S01]  /*80a0*/  IMAD R6, R7, 0x8, R0 ;  /* 0x0000000807067824 */ /* 0x000fe200078e0200 */
[----:B0-----:R-:W-:Y:S01]  /*80b0*/  SHF.L.U32 R5, R11, 0x1f, RZ ;  /* 0x0000001f0b057819 */ /* 0x001fe200000006ff */
[----:B-1----:R-:W-:Y:S06]  /*80c0*/  @!P0 BRA `(.L_x_188) ;  /* 0x0000000400088947 */ /* 0x002fec0003800000 */
.L_x_202:
[----:B------:R-:W1:Y:S01]  /*80d0*/  SYNCS.PHASECHK.TRANS64.TRYWAIT P0, [R6+URZ], R5 ;  /* 0x00000005060075a7 */ /* 0x000e62000800017f */
[----:B------:R-:W-:-:S05]  /*80e0*/  VIADD R2, R7, 0x1 ;  /* 0x0000000107027836 */ /* 0x000fca0000000000 */
[----:B------:R-:W-:-:S04]  /*80f0*/  ISETP.NE.AND P1, PT, R2, 0x7, PT ;  /* 0x000000070200780c */ /* 0x000fc80003f25270 */
[----:B0-----:R-:W-:Y:S02]  /*8100*/  SEL R4, RZ, 0x1, P1 ;  /* 0x00000001ff047807 */ /* 0x001fe40000800000 */
[----:B------:R-:W-:Y:S02]  /*8110*/  SEL R3, R2, RZ, P1 ;  /* 0x000000ff02037207 */ /* 0x000fe40000800000 */
[----:B------:R-:W-:Y:S01]  /*8120*/  LOP3.LUT R4, R11, R4, RZ, 0x3c, !PT ;  /* 0x000000040b047212 */ /* 0x000fe200078e3cff */
[----:B-1----:R-:W-:Y:S06]  /*8130*/  @!P0 BRA `(.L_x_189) ;  /* 0x0000000400008947 */ /* 0x002fec0003800000 */
.L_x_203:
[----:B------:R-:W-:Y:S01]  /*8140*/  IMAD R3, R3, 0x8, R0 ;  /* 0x0000000803037824 */ /* 0x000fe200078e0200 */
[----:B------:R-:W-:-:S07]  /*8150*/  SHF.L.U32 R0, R4, 0x1f, RZ ;  /* 0x0000001f04007819 */ /* 0x000fce00000006ff */
.L_x_190:
[----:B-1----:R1:W2:Y:S02]  /*8160*/  SYNCS.PHASECHK.TRANS64.TRYWAIT P0, [R3+URZ], R0 ;  /* 0x00000000030075a7 */ /* 0x0022a4000800017f */
[----:B--2---:R-:W-:Y:S05]  /*8170*/  @!P0 NANOSLEEP.SYNCS 0x989680 ;  /* 0x009896800000895d */ /* 0x004fea0003900000 */
[----:B------:R-:W2:Y:S02]  /*8180*/  @!P0 SYNCS.PHASECHK.TRANS64 P0, [R3+URZ], R0 ;  /* 0x00000000030085a7 */ /* 0x000ea4000800007f */
[----:B--2---:R-:W-:Y:S05]  /*8190*/  @!P0 BRA `(.L_x_190) ;  /* 0xfffffffc00f08947 */ /* 0x004fea000383ffff */
.L_x_182:
[----:B------:R-:W-:Y:S05]  /*81a0*/  BSYNC B0 ;  /* 0x0000000000007941 */ /* 0x000fea0003800000 */
.L_x_181:
[----:B------:R-:W-:Y:S05]  /*81b0*/  EXIT ;  /* 0x000000000000794d */ /* 0x000fea0003800000 */
.L_x_21:
[----:B-1----:R1:W2:Y:S02]  /*81c0*/  SYNCS.PHASECHK.TRANS64.TRYWAIT P1, [R3+URZ], R0 ;  /* 0x00000000030075a7 */ /* 0x0022a4000802017f */
[----:B--2---:R-:W-:Y:S05]  /*81d0*/  @!P1 NANOSLEEP.SYNCS 0x989680 ;  /* 0x009896800000995d */ /* 0x004fea0003900000 */
[----:B------:R-:W2:Y:S02]  /*81e0*/  @!P1 SYNCS.PHASECHK.TRANS64 P1, [R3+URZ], R0 ;  /* 0x00000000030095a7 */ /* 0x000ea4000802007f */
[----:B--2---:R-:W-:Y:S05]  /*81f0*/  @!P1 BRA `(.L_x_21) ;  /* 0xfffffffc00f09947 */ /* 0x004fea000383ffff */
[----:B------:R-:W-:Y:S05]  /*8200*/  BRA `(.L_x_20) ;  /* 0xffffff9400807947 */ /* 0x000fea000383ffff */
.L_x_26:
[----:B-1----:R1:W2:Y:S02]  /*8210*/  SYNCS.PHASECHK.TRANS64.TRYWAIT P1, [R5+URZ], R4 ;  /* 0x00000004050075a7 */ /* 0x0022a4000802017f */
[----:B--2---:R-:W-:Y:S05]  /*8220*/  @!P1 NANOSLEEP.SYNCS 0x989680 ;  /* 0x009896800000995d */ /* 0x004fea0003900000 */
[----:B------:R-:W2:Y:S02]  /*8230*/  @!P1 SYNCS.PHASECHK.TRANS64 P1, [R5+URZ], R4 ;  /* 0x00000004050095a7 */ /* 0x000ea4000802007f */
[----:B--2---:R-:W-:Y:S05]  /*8240*/  @!P1 BRA `(.L_x_26) ;  /* 0xfffffffc00f09947 */ /* 0x004fea000383ffff */
[----:B------:R-:W-:Y:S05]  /*8250*/  BRA `(.L_x_25) ;  /* 0xffffff98005c7947 */ /* 0x000fea000383ffff */
.L_x_169:
[----:B------:R-:W-:Y:S01]  /*8260*/  BSSY B1, `(.L_x_191) ;  /* 0x0000006000017945 */ /* 0x000fe20003800000 */
[----:B------:R-:W-:-:S07]  /*8270*/  IMAD.MOV.U32 R15, RZ, RZ, -0x1 ;  /* 0xffffffffff0f7424 */ /* 0x000fce00078e00ff */
[----:B------:R-:W-:Y:S05]  /*8280*/  WARPSYNC.COLLECTIVE R15, `(.L_x_192) ;  /* 0x000000000f0c7348 */ /* 0x000fea0003c00000 */
[----:B------:R-:W-:Y:S02]  /*8290*/  ELECT P6, UR62, PT ;  /* 0x00000000003e782f */ /* 0x000fe400038c0000 */
[----:B------:R-:W-:Y:S01]  /*82a0*/  MOV R14, UR62 ;  /* 0x0000003e000e7c02 */ /* 0x000fe20008000f00 */
[----:B------:R-:W-:Y:S10]  /*82b0*/  ENDCOLLECTIVE ;  /* 0x000000000000791b */ /* 0x000ff40003800000 */
.L_x_192:
[----:B------:R-:W-:Y:S05]  /*82c0*/  BSYNC B1 ;  /* 0x0000000000017941 */ /* 0x000fea0003800000 */
.L_x_191:
[----:B------:R-:W-:Y:S05]  /*82d0*/  BRA `(.L_x_193) ;  /* 0xffffffec00987947 */ /* 0x000fea000383ffff */
.L_x_172:
[----:B0-----:R0:W1:Y:S02]  /*82e0*/  SYNCS.PHASECHK.TRANS64.TRYWAIT P0, [R21+URZ+0x38], R12 ;  /* 0x0000380c150075a7 */ /* 0x001064000800017f */
[----:B-1----:R-:W-:Y:S05]  /*82f0*/  @!P0 NANOSLEEP.SYNCS 0x989680 ;  /* 0x009896800000895d */ /* 0x002fea0003900000 */
[----:B------:R-:W1:Y:S02]  /*8300*/  @!P0 SYNCS.PHASECHK.TRANS64 P0, [R21+URZ+0x38], R12 ;  /* 0x0000380c150085a7 */ /* 0x000e64000800007f */
[----:B-1----:R-:W-:Y:S05]  /*8310*/  @!P0 BRA `(.L_x_172) ;  /* 0xfffffffc00f08947 */ /* 0x002fea000383ffff */
[----:B------:R-:W-:Y:S05]  /*8320*/  BRA `(.L_x_194) ;  /* 0xffffffec00e07947 */ /* 0x000fea000383ffff */
.L_x_180:
[----:B------:R-:W-:Y:S01]  /*8330*/  BSSY B0, `(.L_x_195) ;  /* 0x0000006000007945 */ /* 0x000fe20003800000 */
[----:B------:R-:W-:-:S07]  /*8340*/  IMAD.MOV.U32 R15, RZ, RZ, -0x1 ;  /* 0xffffffffff0f7424 */ /* 0x000fce00078e00ff */
[----:B------:R-:W-:Y:S05]  /*8350*/  WARPSYNC.COLLECTIVE R15, `(.L_x_196) ;  /* 0x000000000f0c7348 */ /* 0x000fea0003c00000 */
[----:B------:R-:W-:Y:S02]  /*8360*/  ELECT P6, UR62, PT ;  /* 0x00000000003e782f */ /* 0x000fe400038c0000 */
[----:B------:R-:W-:Y:S01]  /*8370*/  MOV R14, UR62 ;  /* 0x0000003e000e7c02 */ /* 0x000fe20008000f00 */
[----:B------:R-:W-:Y:S10]  /*8380*/  ENDCOLLECTIVE ;  /* 0x000000000000791b */ /* 0x000ff40003800000 */
.L_x_196:
[----:B------:R-:W-:Y:S05]  /*8390*/  BSYNC B0 ;  /* 0x0000000000007941 */ /* 0x000fea0003800000 */
.L_x_195:
[----:B------:R-:W-:Y:S05]  /*83a0*/  BRA `(.L_x_197) ;  /* 0xfffffff800647947 */ /* 0x000fea000383ffff */
.L_x_184:
[----:B0-----:R0:W1:Y:S02]  /*83b0*/  SYNCS.PHASECHK.TRANS64.TRYWAIT P0, [R7+URZ], R4 ;  /* 0x00000004070075a7 */ /* 0x001064000800017f */
[----:B-1----:R-:W-:Y:S05]  /*83c0*/  @!P0 NANOSLEEP.SYNCS 0x989680 ;  /* 0x009896800000895d */ /* 0x002fea0003900000 */
[----:B------:R-:W1:Y:S02]  /*83d0*/  @!P0 SYNCS.PHASECHK.TRANS64 P0, [R7+URZ], R4 ;  /* 0x00000004070085a7 */ /* 0x000e64000800007f */
[----:B-1----:R-:W-:Y:S05]  /*83e0*/  @!P0 BRA `(.L_x_184) ;  /* 0xfffffffc00f08947 */ /* 0x002fea000383ffff */
[----:B------:R-:W-:Y:S05]  /*83f0*/  BRA `(.L_x_198) ;  /* 0xfffffff800a47947 */ /* 0x000fea000383ffff */
.L_x_185:
[----:B0-----:R0:W1:Y:S02]  /*8400*/  SYNCS.PHASECHK.TRANS64.TRYWAIT P0, [R8+URZ], R5 ;  /* 0x00000005080075a7 */ /* 0x001064000800017f */
[----:B-1----:R-:W-:Y:S05]  /*8410*/  @!P0 NANOSLEEP.SYNCS 0x989680 ;  /* 0x009896800000895d */ /* 0x002fea0003900000 */
[----:B------:R-:W1:Y:S02]  /*8420*/  @!P0 SYNCS.PHASECHK.TRANS64 P0, [R8+URZ], R5 ;  /* 0x00000005080085a7 */ /* 0x000e64000800007f */
[----:B-1----:R-:W-:Y:S05]  /*8430*/  @!P0 BRA `(.L_x_185) ;  /* 0xfffffffc00f08947 */ /* 0x002fea000383ffff */
[----:B------:R-:W-:Y:S05]  /*8440*/  BRA `(.L_x_199) ;  /* 0xfffffff800b47947 */ /* 0x000fea000383ffff */
.L_x_186:
[----:B0-----:R0:W1:Y:S02]  /*8450*/  SYNCS.PHASECHK.TRANS64.TRYWAIT P0, [R9+URZ], R4 ;  /* 0x00000004090075a7 */ /* 0x001064000800017f */
[----:B-1----:R-:W-:Y:S05]  /*8460*/  @!P0 NANOSLEEP.SYNCS 0x989680 ;  /* 0x009896800000895d */ /* 0x002fea0003900000 */
[----:B------:R-:W1:Y:S02]  /*8470*/  @!P0 SYNCS.PHASECHK.TRANS64 P0, [R9+URZ], R4 ;  /* 0x00000004090085a7 */ /* 0x000e64000800007f */
[----:B-1----:R-:W-:Y:S05]  /*8480*/  @!P0 BRA `(.L_x_186) ;  /* 0xfffffffc00f08947 */ /* 0x002fea000383ffff */
[----:B------:R-:W-:Y:S05]  /*8490*/  BRA `(.L_x_200) ;  /* 0xfffffff800c47947 */ /* 0x000fea000383ffff */
.L_x_187:
[----:B0-----:R0:W1:Y:S02]  /*84a0*/  SYNCS.PHASECHK.TRANS64.TRYWAIT P0, [R8+URZ], R5 ;  /* 0x00000005080075a7 */ /* 0x001064000800017f */
[----:B-1----:R-:W-:Y:S05]  /*84b0*/  @!P0 NANOSLEEP.SYNCS 0x989680 ;  /* 0x009896800000895d */ /* 0x002fea0003900000 */
[----:B------:R-:W1:Y:S02]  /*84c0*/  @!P0 SYNCS.PHASECHK.TRANS64 P0, [R8+URZ], R5 ;  /* 0x00000005080085a7 */ /* 0x000e64000800007f */
[----:B-1----:R-:W-:Y:S05]  /*84d0*/  @!P0 BRA `(.L_x_187) ;  /* 0xfffffffc00f08947 */ /* 0x002fea000383ffff */
[----:B------:R-:W-:Y:S05]  /*84e0*/  BRA `(.L_x_201) ;  /* 0xfffffff800d47947 */ /* 0x000fea000383ffff */
.L_x_188:
[----:B0-----:R0:W1:Y:S02]  /*84f0*/  SYNCS.PHASECHK.TRANS64.TRYWAIT P0, [R9+URZ], R4 ;  /* 0x00000004090075a7 */ /* 0x001064000800017f */
[----:B-1----:R-:W-:Y:S05]  /*8500*/  @!P0 NANOSLEEP.SYNCS 0x989680 ;  /* 0x009896800000895d */ /* 0x002fea0003900000 */
[----:B------:R-:W1:Y:S02]  /*8510*/  @!P0 SYNCS.PHASECHK.TRANS64 P0, [R9+URZ], R4 ;  /* 0x00000004090085a7 */ /* 0x000e64000800007f */
[----:B-1----:R-:W-:Y:S05]  /*8520*/  @!P0 BRA `(.L_x_188) ;  /* 0xfffffffc00f08947 */ /* 0x002fea000383ffff */
[----:B------:R-:W-:Y:S05]  /*8530*/  BRA `(.L_x_202) ;  /* 0xfffffff800e47947 */ /* 0x000fea000383ffff */
.L_x_189:
[----:B0-----:R0:W1:Y:S02]  /*8540*/  SYNCS.PHASECHK.TRANS64.TRYWAIT P0, [R6+URZ], R5 ;  /* 0x00000005060075a7 */ /* 0x001064000800017f */
[----:B-1----:R-:W-:Y:S05]  /*8550*/  @!P0 NANOSLEEP.SYNCS 0x989680 ;  /* 0x009896800000895d */ /* 0x002fea0003900000 */
[----:B------:R-:W1:Y:S02]  /*8560*/  @!P0 SYNCS.PHASECHK.TRANS64 P0, [R6+URZ], R5 ;  /* 0x00000005060085a7 */ /* 0x000e64000800007f */
[----:B-1----:R-:W-:Y:S05]  /*8570*/  @!P0 BRA `(.L_x_189) ;  /* 0xfffffffc00f08947 */ /* 0x002fea000383ffff */
[----:B------:R-:W-:Y:S05]  /*8580*/  BRA `(.L_x_203) ;  /* 0xfffffff800ec7947 */ /* 0x000fea000383ffff */
.L_x_204:
[----:B------:R-:W-:-:S00]  /*8590*/  BRA `(.L_x_204) ;  /* 0xfffffffc00fc7947 */ /* 0x000fc0000383ffff */
[----:B------:R-:W-:-:S00]  /*85a0*/  NOP ;  /* 0x0000000000007918 */ /* 0x000fc00000000000 */
        /* <DEDUP_REMOVED lines=13> */
.L_x_205:


//--------------------- .nv.global.init           --------------------------
	.section	.nv.global.init,"aw",@progbits
.nv.global.init:
	.type		$str$22,@object
	.size		$str$22,($str$23 - $str$22)
$str$22:
        /*0000*/ 	.byte	0x6b, 0x5f, 0x74, 0x69, 0x6c, 0x65, 0x5f, 0x63, 0x6f, 0x75, 0x6e, 0x74, 0x20, 0x3e, 0x3d, 0x20
        /*0010*/ 	.byte	0x31, 0x00
	.type		$str$23,@object
	.size		$str$23,(__unnamed_1 - $str$23)
$str$23:
        /*0012*/ 	.byte	0x2f, 0x74, 0x6d, 0x70, 0x2f, 0x63, 0x75, 0x74, 0x6c, 0x61, 0x73, 0x73, 0x5f, 0x73, 0x77, 0x65
        /*0022*/ 	.byte	0x65, 0x70, 0x5f, 0x73, 0x72, 0x63, 0x2f, 0x69, 0x6e, 0x63, 0x6c, 0x75, 0x64, 0x65, 0x2f, 0x63
        /*0032*/ 	.byte	0x75, 0x74, 0x6c, 0x61, 0x73, 0x73, 0x2f, 0x67, 0x65, 0x6d, 0x6d, 0x2f, 0x63, 0x6f, 0x6c, 0x6c
        /*0042*/ 	.byte	0x65, 0x63, 0x74, 0x69, 0x76, 0x65, 0x2f, 0x73, 0x6d, 0x39, 0x30, 0x5f, 0x6d, 0x6d, 0x61, 0x5f
        /*0052*/ 	.byte	0x74, 0x6d, 0x61, 0x5f, 0x67, 0x6d, 0x6d, 0x61, 0x5f, 0x73, 0x73, 0x5f, 0x77, 0x61, 0x72, 0x70
        /*0062*/ 	.byte	0x73, 0x70, 0x65, 0x63, 0x69, 0x61, 0x6c, 0x69, 0x7a, 0x65, 0x64, 0x2e, 0x68, 0x70, 0x70, 0x00
	.type		__unnamed_1,@object
	.size		__unnamed_1,(.L_0 - __unnamed_1)
__unnamed_1:
        /*0072*/ 	.byte	0x76, 0x6f, 0x69, 0x64, 0x20, 0x63, 0x75, 0x74, 0x6c, 0x61, 0x73, 0x73, 0x3a, 0x3a, 0x67, 0x65
        /* <DEDUP_REMOVED lines=181> */
.L_0:


//--------------------- .nv.shared._ZN7cutlass13device_kernelINS_4gemm6kernel13GemmUniversalIN4cute5tupleIJiiiiEEENS1_10collective13CollectiveMmaINS1_34MainloopSm90TmaGmmaWarpSpecializedILi7ENS5_IJNS4_1CILi2EEENSA_ILi4EEENSA_ILi1EEEEEENS1_35KernelTmaWarpSpecializedCooperativeEEENS5_IJNSA_ILi128EEESH_NSA_ILi64EEEEEENS_6half_tENS5_IJlSD_lEEESK_NS5_IJSD_llEEENS4_8TiledMMAINS4_8MMA_AtomIJNS4_4SM904GMMA26MMA_64x128x16_F32F16F16_SSILNSQ_5MajorE0ELSS_1ELNSQ_7ScaleInE1ELST_1EEEEEENS4_6LayoutINS5_IJSB_SD_SD_EEENS5_IJSD_NSA_ILi0EEESY_EEEEENS5_IJNS4_10UnderscoreES11_S11_EEEEENS4_23SM90_TMA_LOAD_MULTICASTENS4_14ComposedLayoutINS4_7SwizzleILi3ELi4ELi3EEENS4_18smem_ptr_flag_bitsILi16EEENSW_INS5_IJNSA_ILi8EEESI_EEENS5_IJSI_SD_EEEEEEEvNS4_8identityES14_NS15_IS17_S19_NSW_INS5_IJSI_S1A_EEENS5_IJSD_SI_EEEEEEEvS1F_EENS_8epilogue10collective6detail29Sm90TmaWarpSpecializedAdapterINS1M_15DefaultEpilogueISK_SL_SL_NS1L_6thread17LinearCombinationISK_Li1EffLNS1Q_9ScaleType4KindE0ELNS_15FloatRoundStyleE2ESK_EENS1_15EpilogueDefaultEEEEEvvEEEEvNT_6ParamsE --------------------------
	.section	.nv.shared._ZN7cutlass13device_kernelINS_4gemm6kernel13GemmUniversalIN4cute5tupleIJiiiiEEENS1_10collective13CollectiveMmaINS1_34MainloopSm90TmaGmmaWarpSpecializedILi7ENS5_IJNS4_1CILi2EEENSA_ILi4EEENSA_ILi1EEEEEENS1_35KernelTmaWarpSpecializedCooperativeEEENS5_IJNSA_ILi128EEESH_NSA_ILi64EEEEEENS_6half_tENS5_IJlSD_lEEESK_NS5_IJSD_llEEENS4_8TiledMMAINS4_8MMA_AtomIJNS4_4SM904GMMA26MMA_64x128x16_F32F16F16_SSILNSQ_5MajorE0ELSS_1ELNSQ_7ScaleInE1ELST_1EEEEEENS4_6LayoutINS5_IJSB_SD_SD_EEENS5_IJSD_NSA_ILi0EEESY_EEEEENS5_IJNS4_10UnderscoreES11_S11_EEEEENS4_23SM90_TMA_LOAD_MULTICASTENS4_14ComposedLayoutINS4_7SwizzleILi3ELi4ELi3EEENS4_18smem_ptr_flag_bitsILi16EEENSW_INS5_IJNSA_ILi8EEESI_EEENS5_IJSI_SD_EEEEEEEvNS4_8identityES14_NS15_IS17_S19_NSW_INS5_IJSI_S1A_EEENS5_IJSD_SI_EEEEEEEvS1F_EENS_8epilogue10collective6detail29Sm90TmaWarpSpecializedAdapterINS1M_15DefaultEpilogueISK_SL_SL_NS1L_6thread17LinearCombinationISK_Li1EffLNS1Q_9ScaleType4KindE0ELNS_15FloatRoundStyleE2ESK_EENS1_15EpilogueDefaultEEEEEvvEEEEvNT_6ParamsE,"aw",@nobits
	.sectionflags	@""
	.align	16
	.zero		1024


//--------------------- .nv.shared.reserved.0     --------------------------
	.section	.nv.shared.reserved.0,"aw",@nobits
	.weak		__nv_reservedSMEM_offset_0_alias
	.size		__nv_reservedSMEM_offset_0_alias, 0, 0
	.other		__nv_reservedSMEM_offset_0_alias,@"STO_CUDA_RESERVED_SHARED STV_DEFAULT"
__nv_reservedSMEM_offset_0_alias:
	.zero		0


//--------------------- .nv.global                --------------------------
	.section	.nv.global,"aw",@nobits
.nv.global:
	.type		_ZN40_INTERNAL_f85444c5_4_k_cu_5e816e9c_280004cute1_E,@object
	.size		_ZN40_INTERNAL_f85444c5_4_k_cu_5e816e9c_280004cute1_E,(_ZN40_INTERNAL_f85444c5_4_k_cu_5e816e9c_280004cuda3std3__45__cpo6cbeginE - _ZN40_INTERNAL_f85444c5_4_k_cu_5e816e9c_280004cute1_E)
_ZN40_INTERNAL_f85444c5_4_k_cu_5e816e9c_280004cute1_E:
	.zero		1
	.type		_ZN40_INTERNAL_f85444c5_4_k_cu_5e816e9c_280004cuda3std3__45__cpo6cbeginE,@object
	.size		_ZN40_INTERNAL_f85444c5_4_k_cu_5e816e9c_280004cuda3std3__45__cpo6cbeginE,(_ZN40_INTERNAL_f85444c5_4_k_cu_5e816e9c_280004cuda3std3__48in_placeE - _ZN40_INTERNAL_f85444c5_4_k_cu_5e816e9c_280004cuda3std3__45__cpo6cbeginE)
_ZN40_INTERNAL_f85444c5_4_k_cu_5e816e9c_280004cuda3std3__45__cpo6cbeginE:
	.zero		1
	.type		_ZN40_INTERNAL_f85444c5_4_k_cu_5e816e9c_280004cuda3std3__48in_placeE,@object
	.size		_ZN40_INTERNAL_f85444c5_4_k_cu_5e816e9c_280004cuda3std3__48in_placeE,(_ZN40_INTERNAL_f85444c5_4_k_cu_5e816e9c_280004cuda3std6ranges3__45__cpo9iter_moveE - _ZN40_INTERNAL_f85444c5_4_k_cu_5e816e9c_280004cuda3std3__48in_placeE)
_ZN40_INTERNAL_f85444c5_4_k_cu_5e816e9c_280004cuda3std3__48in_placeE:
	.zero		1
	.type		_ZN40_INTERNAL_f85444c5_4_k_cu_5e816e9c_280004cuda3std6ranges3__45__cpo9iter_moveE,@object
	.size		_ZN40_INTERNAL_f85444c5_4_k_cu_5e816e9c_280004cuda3std6ranges3__45__cpo9iter_moveE,(_ZN40_INTERNAL_f85444c5_4_k_cu_5e816e9c_280004cuda3std3__45__cpo5beginE - _ZN40_INTERNAL_f85444c5_4_k_cu_5e816e9c_280004cuda3std6ranges3__45__cpo9iter_moveE)
_ZN40_INTERNAL_f85444c5_4_k_cu_5e816e9c_280004cuda3std6ranges3__45__cpo9iter_moveE:
	.zero		1
	.type		_ZN40_INTERNAL_f85444c5_4_k_cu_5e816e9c_280004cuda3std3__45__cpo5beginE,@object
	.size		_ZN40_INTERNAL_f85444c5_4_k_cu_5e816e9c_280004cuda3std3__45__cpo5beginE,(_ZN40_INTERNAL_f85444c5_4_k_cu_5e816e9c_280004cuda3std3__442_GLOBAL__N__f85444c5_4_k_cu_5e816e9c_280006ignoreE - _ZN40_INTERNAL_f85444c5_4_k_cu_5e816e9c_280004cuda3std3__45__cpo5beginE)
_ZN40_INTERNAL_f85444c5_4_k_cu_5e816e9c_280004cuda3std3__45__cpo5beginE:
	.zero		1
	.type		_ZN40_INTERNAL_f85444c5_4_k_cu_5e816e9c_280004cuda3std3__442_GLOBAL__N__f85444c5_4_k_cu_5e816e9c_280006ignoreE,@object
	.size		_ZN40_INTERNAL_f85444c5_4_k_cu_5e816e9c_280004cuda3std3__442_GLOBAL__N__f85444c5_4_k_cu_5e816e9c_280006ignoreE,(_ZN40_INTERNAL_f85444c5_4_k_cu_5e816e9c_280004cute7productE - _ZN40_INTERNAL_f85444c5_4_k_cu_5e816e9c_280004cuda3std3__442_GLOBAL__N__f85444c5_4_k_cu_5e816e9c_280006ignoreE)
_ZN40_INTERNAL_f85444c5_4_k_cu_5e816e9c_280004cuda3std3__442_GLOBAL__N__f85444c5_4_k_cu_5e816e9c_280006ignoreE:
	.zero		1
	.type		_ZN40_INTERNAL_f85444c5_4_k_cu_5e816e9c_280004cute7productE,@object
	.size		_ZN40_INTERNAL_f85444c5_4_k_cu_5e816e9c_280004cute7productE,(_ZN40_INTERNAL_f85444c5_4_k_cu_5e816e9c_280004cuda3std3__45__cpo3endE - _ZN40_INTERNAL_f85444c5_4_k_cu_5e816e9c_280004cute7productE)
_ZN40_INTERNAL_f85444c5_4_k_cu_5e816e9c_280004cute7productE:
	.zero		1
	.type		_ZN40_INTERNAL_f85444c5_4_k_cu_5e816e9c_280004cuda3std3__45__cpo3endE,@object
	.size		_ZN40_INTERNAL_f85444c5_4_k_cu_5e816e9c_280004cuda3std3__45__cpo3endE,(_ZN40_INTERNAL_f85444c5_4_k_cu_5e816e9c_280004cuda3std3__419piecewise_constructE - _ZN40_INTERNAL_f85444c5_4_k_cu_5e816e9c_280004cuda3std3__45__cpo3endE)
_ZN40_INTERNAL_f85444c5_4_k_cu_5e816e9c_280004cuda3std3__45__cpo3endE:
	.zero		1
	.type		_ZN40_INTERNAL_f85444c5_4_k_cu_5e816e9c_280004cuda3std3__419piecewise_constructE,@object
	.size		_ZN40_INTERNAL_f85444c5_4_k_cu_5e816e9c_280004cuda3std3__419piecewise_constructE,(_ZN40_INTERNAL_f85444c5_4_k_cu_5e816e9c_280004cuda3std3__45__cpo4cendE - _ZN40_INTERNAL_f85444c5_4_k_cu_5e816e9c_280004cuda3std3__419piecewise_constructE)
_ZN40_INTERNAL_f85444c5_4_k_cu_5e816e9c_280004cuda3std3__419piecewise_constructE:
	.zero		1
	.type		_ZN40_INTERNAL_f85444c5_4_k_cu_5e816e9c_280004cuda3std3__45__cpo4cendE,@object
	.size		_ZN40_INTERNAL_f85444c5_4_k_cu_5e816e9c_280004cuda3std3__45__cpo4cendE,(_ZN40_INTERNAL_f85444c5_4_k_cu_5e816e9c_280004cuda3std6ranges3__45__cpo4swapE - _ZN40_INTERNAL_f85444c5_4_k_cu_5e816e9c_280004cuda3std3__45__cpo4cendE)
_ZN40_INTERNAL_f85444c5_4_k_cu_5e816e9c_280004cuda3std3__45__cpo4cendE:
	.zero		1
	.type		_ZN40_INTERNAL_f85444c5_4_k_cu_5e816e9c_280004cuda3std6ranges3__45__cpo4swapE,@object
	.size		_ZN40_INTERNAL_f85444c5_4_k_cu_5e816e9c_280004cuda3std6ranges3__45__cpo4swapE,(.L_8 - _ZN40_INTERNAL_f85444c5_4_k_cu_5e816e9c_280004cuda3std6ranges3__45__cpo4swapE)
_ZN40_INTERNAL_f85444c5_4_k_cu_5e816e9c_280004cuda3std6ranges3__45__cpo4swapE:
	.zero		1
.L_8:


//--------------------- .nv.constant0._ZN7cutlass13device_kernelINS_4gemm6kernel13GemmUniversalIN4cute5tupleIJiiiiEEENS1_10collective13CollectiveMmaINS1_34MainloopSm90TmaGmmaWarpSpecializedILi7ENS5_IJNS4_1CILi2EEENSA_ILi4EEENSA_ILi1EEEEEENS1_35KernelTmaWarpSpecializedCooperativeEEENS5_IJNSA_ILi128EEESH_NSA_ILi64EEEEEENS_6half_tENS5_IJlSD_lEEESK_NS5_IJSD_llEEENS4_8TiledMMAINS4_8MMA_AtomIJNS4_4SM904GMMA26MMA_64x128x16_F32F16F16_SSILNSQ_5MajorE0ELSS_1ELNSQ_7ScaleInE1ELST_1EEEEEENS4_6LayoutINS5_IJSB_SD_SD_EEENS5_IJSD_NSA_ILi0EEESY_EEEEENS5_IJNS4_10UnderscoreES11_S11_EEEEENS4_23SM90_TMA_LOAD_MULTICASTENS4_14ComposedLayoutINS4_7SwizzleILi3ELi4ELi3EEENS4_18smem_ptr_flag_bitsILi16EEENSW_INS5_IJNSA_ILi8EEESI_EEENS5_IJSI_SD_EEEEEEEvNS4_8identityES14_NS15_IS17_S19_NSW_INS5_IJSI_S1A_EEENS5_IJSD_SI_EEEEEEEvS1F_EENS_8epilogue10collective6detail29Sm90TmaWarpSpecializedAdapterINS1M_15DefaultEpilogueISK_SL_SL_NS1L_6thread17LinearCombinationISK_Li1EffLNS1Q_9ScaleType4KindE0ELNS_15FloatRoundStyleE2ESK_EENS1_15EpilogueDefaultEEEEEvvEEEEvNT_6ParamsE --------------------------
	.section	.nv.constant0._ZN7cutlass13device_kernelINS_4gemm6kernel13GemmUniversalIN4cute5tupleIJiiiiEEENS1_10collective13CollectiveMmaINS1_34MainloopSm90TmaGmmaWarpSpecializedILi7ENS5_IJNS4_1CILi2EEENSA_ILi4EEENSA_ILi1EEEEEENS1_35KernelTmaWarpSpecializedCooperativeEEENS5_IJNSA_ILi128EEESH_NSA_ILi64EEEEEENS_6half_tENS5_IJlSD_lEEESK_NS5_IJSD_llEEENS4_8TiledMMAINS4_8MMA_AtomIJNS4_4SM904GMMA26MMA_64x128x16_F32F16F16_SSILNSQ_5MajorE0ELSS_1ELNSQ_7ScaleInE1ELST_1EEEEEENS4_6LayoutINS5_IJSB_SD_SD_EEENS5_IJSD_NSA_ILi0EEESY_EEEEENS5_IJNS4_10UnderscoreES11_S11_EEEEENS4_23SM90_TMA_LOAD_MULTICASTENS4_14ComposedLayoutINS4_7SwizzleILi3ELi4ELi3EEENS4_18smem_ptr_flag_bitsILi16EEENSW_INS5_IJNSA_ILi8EEESI_EEENS5_IJSI_SD_EEEEEEEvNS4_8identityES14_NS15_IS17_S19_NSW_INS5_IJSI_S1A_EEENS5_IJSD_SI_EEEEEEEvS1F_EENS_8epilogue10collective6detail29Sm90TmaWarpSpecializedAdapterINS1M_15DefaultEpilogueISK_SL_SL_NS1L_6thread17LinearCombinationISK_Li1EffLNS1Q_9ScaleType4KindE0ELNS_15FloatRoundStyleE2ESK_EENS1_15EpilogueDefaultEEEEEvvEEEEvNT_6ParamsE,"a",@progbits
	.sectionflags	@""
	.align	4
.nv.constant0._ZN7cutlass13device_kernelINS_4gemm6kernel13GemmUniversalIN4cute5tupleIJiiiiEEENS1_10collective13CollectiveMmaINS1_34MainloopSm90TmaGmmaWarpSpecializedILi7ENS5_IJNS4_1CILi2EEENSA_ILi4EEENSA_ILi1EEEEEENS1_35KernelTmaWarpSpecializedCooperativeEEENS5_IJNSA_ILi128EEESH_NSA_ILi64EEEEEENS_6half_tENS5_IJlSD_lEEESK_NS5_IJSD_llEEENS4_8TiledMMAINS4_8MMA_AtomIJNS4_4SM904GMMA26MMA_64x128x16_F32F16F16_SSILNSQ_5MajorE0ELSS_1ELNSQ_7ScaleInE1ELST_1EEEEEENS4_6LayoutINS5_IJSB_SD_SD_EEENS5_IJSD_NSA_ILi0EEESY_EEEEENS5_IJNS4_10UnderscoreES11_S11_EEEEENS4_23SM90_TMA_LOAD_MULTICASTENS4_14ComposedLayoutINS4_7SwizzleILi3ELi4ELi3EEENS4_18smem_ptr_flag_bitsILi16EEENSW_INS5_IJNSA_ILi8EEESI_EEENS5_IJSI_SD_EEEEEEEvNS4_8identityES14_NS15_IS17_S19_NSW_INS5_IJSI_S1A_EEENS5_IJSD_SI_EEEEEEEvS1F_EENS_8epilogue10collective6detail29Sm90TmaWarpSpecializedAdapterINS1M_15DefaultEpilogueISK_SL_SL_NS1L_6thread17LinearCombinationISK_Li1EffLNS1Q_9ScaleType4KindE0ELNS_15FloatRoundStyleE2ESK_EENS1_15EpilogueDefaultEEEEEvvEEEEvNT_6ParamsE:
	.zero		1664


//--------------------- SYMBOLS --------------------------

	.type		.nv.reservedSmem.offset0,@object
	.size		.nv.reservedSmem.offset0,0x4
	.type		__assertfail,@function
